	.target	sm_90a

	.elftype	@"ET_EXEC"


//--------------------- .note.nv.tkinfo           --------------------------
	.section	.note.nv.tkinfo,"",@"SHT_NOTE"
	.sectionflags	@"SHF_NOTE_NV_TKINFO"
	.tkinfo
        /*0018*/ 	.word	0x00000002
        /*0030*/ 	.string	""
        /*0030*/ 	.string	"ptxas"
        /*0030*/ 	.string	"Cuda compilation tools, release 13.0, V13.0.88"
        /*0030*/ 	.string	"Build cuda_13.0.r13.0/compiler.36424714_0"
        /*0030*/ 	.string	"-v  -suppress-debug-info  -lineinfo  -arch sm_90a "



//--------------------- .note.nv.cuinfo           --------------------------
	.section	.note.nv.cuinfo,"",@"SHT_NOTE"
	.sectionflags	@"SHF_NOTE_NV_CUINFO"
        /*0018*/ 	.short	0x0002
        /*001a*/ 	.short	0x005a
        /*001c*/ 	.short	0x0082
	.zero		2


//--------------------- .nv.info                  --------------------------
	.section	.nv.info,"",@"SHT_CUDA_INFO"
	.align	4


	//----- nvinfo : EIATTR_REGCOUNT
	.align		4
        /*0000*/ 	.byte	0x04, 0x2f
        /*0002*/ 	.short	(.L_1 - .L_0)
	.align		4
.L_0:
        /*0004*/ 	.word	index@(matmul_kernel)
        /*0008*/ 	.word	0x000000a0


	//----- nvinfo : EIATTR_FRAME_SIZE
	.align		4
.L_1:
        /*000c*/ 	.byte	0x04, 0x11
        /*000e*/ 	.short	(.L_3 - .L_2)
	.align		4
.L_2:
        /*0010*/ 	.word	index@(matmul_kernel)
        /*0014*/ 	.word	0x00000000


	//----- nvinfo : EIATTR_MIN_STACK_SIZE
	.align		4
.L_3:
        /*0018*/ 	.byte	0x04, 0x12
        /*001a*/ 	.short	(.L_5 - .L_4)
	.align		4
.L_4:
        /*001c*/ 	.word	index@(matmul_kernel)
        /*0020*/ 	.word	0x00000000
.L_5:


//--------------------- .nv.compat                --------------------------
	.section	.nv.compat,"",@"SHT_CUDA_COMPAT_INFO"
	.align	4
        /*0000*/ 	.byte	0x02, 0x09, 0x01, 0x00, 0x02, 0x02, 0x01, 0x00, 0x02, 0x05, 0x05, 0x00, 0x03, 0x07, 0x01, 0x01
        /*0010*/ 	.byte	0x02, 0x03, 0x00, 0x00, 0x02, 0x06, 0x01, 0x00, 0x04, 0x0b, 0x08, 0x00, 0x00, 0x00, 0x00, 0x00
        /*0020*/ 	.byte	0x00, 0x00, 0x00, 0x00


//--------------------- .nv.info.matmul_kernel    --------------------------
	.section	.nv.info.matmul_kernel,"",@"SHT_CUDA_INFO"
	.sectionflags	@""
	.align	4


	//----- nvinfo : EIATTR_CUDA_API_VERSION
	.align		4
        /*0000*/ 	.byte	0x04, 0x37
        /*0002*/ 	.short	(.L_7 - .L_6)
.L_6:
        /*0004*/ 	.word	0x00000082


	//----- nvinfo : EIATTR_KPARAM_INFO
	.align		4
.L_7:
        /*0008*/ 	.byte	0x04, 0x17
        /*000a*/ 	.short	(.L_9 - .L_8)
.L_8:
        /*000c*/ 	.word	0x00000000
        /*0010*/ 	.short	0x000d
        /*0012*/ 	.short	0x0048
        /*0014*/ 	.byte	0x00, 0xf4, 0x21, 0x00


	//----- nvinfo : EIATTR_KPARAM_INFO
	.align		4
.L_9:
        /*0018*/ 	.byte	0x04, 0x17
        /*001a*/ 	.short	(.L_11 - .L_10)
.L_10:
        /*001c*/ 	.word	0x00000000
        /*0020*/ 	.short	0x000c
        /*0022*/ 	.short	0x0040
        /*0024*/ 	.byte	0x00, 0xf4, 0x21, 0x00


	//----- nvinfo : EIATTR_KPARAM_INFO
	.align		4
.L_11:
        /*0028*/ 	.byte	0x04, 0x17
        /*002a*/ 	.short	(.L_13 - .L_12)
.L_12:
        /*002c*/ 	.word	0x00000000
        /*0030*/ 	.short	0x000b
        /*0032*/ 	.short	0x0038
        /*0034*/ 	.byte	0x00, 0xf0, 0x11, 0x00


	//----- nvinfo : EIATTR_KPARAM_INFO
	.align		4
.L_13:
        /*0038*/ 	.byte	0x04, 0x17
        /*003a*/ 	.short	(.L_15 - .L_14)
.L_14:
        /*003c*/ 	.word	0x00000000
        /*0040*/ 	.short	0x000a
        /*0042*/ 	.short	0x0034
        /*0044*/ 	.byte	0x00, 0xf0, 0x11, 0x00


	//----- nvinfo : EIATTR_KPARAM_INFO
	.align		4
.L_15:
        /*0048*/ 	.byte	0x04, 0x17
        /*004a*/ 	.short	(.L_17 - .L_16)
.L_16:
        /*004c*/ 	.word	0x00000000
        /*0050*/ 	.short	0x0009
        /*0052*/ 	.short	0x0030
        /*0054*/ 	.byte	0x00, 0xf0, 0x11, 0x00


	//----- nvinfo : EIATTR_KPARAM_INFO
	.align		4
.L_17:
        /*0058*/ 	.byte	0x04, 0x17
        /*005a*/ 	.short	(.L_19 - .L_18)
.L_18:
        /*005c*/ 	.word	0x00000000
        /*0060*/ 	.short	0x0008
        /*0062*/ 	.short	0x002c
        /*0064*/ 	.byte	0x00, 0xf0, 0x11, 0x00


	//----- nvinfo : EIATTR_KPARAM_INFO
	.align		4
.L_19:
        /*0068*/ 	.byte	0x04, 0x17
        /*006a*/ 	.short	(.L_21 - .L_20)
.L_20:
        /*006c*/ 	.word	0x00000000
        /*0070*/ 	.short	0x0007
        /*0072*/ 	.short	0x0028
        /*0074*/ 	.byte	0x00, 0xf0, 0x11, 0x00


	//----- nvinfo : EIATTR_KPARAM_INFO
	.align		4
.L_21:
        /*0078*/ 	.byte	0x04, 0x17
        /*007a*/ 	.short	(.L_23 - .L_22)
.L_22:
        /*007c*/ 	.word	0x00000000
        /*0080*/ 	.short	0x0006
        /*0082*/ 	.short	0x0024
        /*0084*/ 	.byte	0x00, 0xf0, 0x11, 0x00


	//----- nvinfo : EIATTR_KPARAM_INFO
	.align		4
.L_23:
        /*0088*/ 	.byte	0x04, 0x17
        /*008a*/ 	.short	(.L_25 - .L_24)
.L_24:
        /*008c*/ 	.word	0x00000000
        /*0090*/ 	.short	0x0005
        /*0092*/ 	.short	0x0020
        /*0094*/ 	.byte	0x00, 0xf0, 0x11, 0x00


	//----- nvinfo : EIATTR_KPARAM_INFO
	.align		4
.L_25:
        /*0098*/ 	.byte	0x04, 0x17
        /*009a*/ 	.short	(.L_27 - .L_26)
.L_26:
        /*009c*/ 	.word	0x00000000
        /*00a0*/ 	.short	0x0004
        /*00a2*/ 	.short	0x001c
        /*00a4*/ 	.byte	0x00, 0xf0, 0x11, 0x00


	//----- nvinfo : EIATTR_KPARAM_INFO
	.align		4
.L_27:
        /*00a8*/ 	.byte	0x04, 0x17
        /*00aa*/ 	.short	(.L_29 - .L_28)
.L_28:
        /*00ac*/ 	.word	0x00000000
        /*00b0*/ 	.short	0x0003
        /*00b2*/ 	.short	0x0018
        /*00b4*/ 	.byte	0x00, 0xf0, 0x11, 0x00


	//----- nvinfo : EIATTR_KPARAM_INFO
	.align		4
.L_29:
        /*00b8*/ 	.byte	0x04, 0x17
        /*00ba*/ 	.short	(.L_31 - .L_30)
.L_30:
        /*00bc*/ 	.word	0x00000000
        /*00c0*/ 	.short	0x0002
        /*00c2*/ 	.short	0x0010
        /*00c4*/ 	.byte	0x00, 0xf4, 0x21, 0x00


	//----- nvinfo : EIATTR_KPARAM_INFO
	.align		4
.L_31:
        /*00c8*/ 	.byte	0x04, 0x17
        /*00ca*/ 	.short	(.L_33 - .L_32)
.L_32:
        /*00cc*/ 	.word	0x00000000
        /*00d0*/ 	.short	0x0001
        /*00d2*/ 	.short	0x0008
        /*00d4*/ 	.byte	0x00, 0xf4, 0x21, 0x00


	//----- nvinfo : EIATTR_KPARAM_INFO
	.align		4
.L_33:
        /*00d8*/ 	.byte	0x04, 0x17
        /*00da*/ 	.short	(.L_35 - .L_34)
.L_34:
        /*00dc*/ 	.word	0x00000000
        /*00e0*/ 	.short	0x0000
        /*00e2*/ 	.short	0x0000
        /*00e4*/ 	.byte	0x00, 0xf4, 0x21, 0x00


	//----- nvinfo : EIATTR_SPARSE_MMA_MASK
	.align		4
.L_35:
        /*00e8*/ 	.byte	0x03, 0x50
        /*00ea*/ 	.short	0x0000


	//----- nvinfo : EIATTR_MAXREG_COUNT
	.align		4
        /*00ec*/ 	.byte	0x03, 0x1b
        /*00ee*/ 	.short	0x00ff


	//----- nvinfo : EIATTR_NUM_BARRIERS
	.align		4
        /*00f0*/ 	.byte	0x02, 0x4c
        /*00f2*/ 	.byte	0x01
	.zero		1


	//----- nvinfo : EIATTR_MERCURY_ISA_VERSION
	.align		4
        /*00f4*/ 	.byte	0x03, 0x5f
        /*00f6*/ 	.short	0x0101


	//----- nvinfo : EIATTR_EXIT_INSTR_OFFSETS
	.align		4
        /*00f8*/ 	.byte	0x04, 0x1c
        /*00fa*/ 	.short	(.L_37 - .L_36)


	//   ....[0]....
.L_36:
        /*00fc*/ 	.word	0x000034a0


	//   ....[1]....
        /*0100*/ 	.word	0x000034d0


	//----- nvinfo : EIATTR_REQNTID
	.align		4
.L_37:
        /*0104*/ 	.byte	0x04, 0x10
        /*0106*/ 	.short	(.L_39 - .L_38)
.L_38:
        /*0108*/ 	.word	0x00000040
        /*010c*/ 	.word	0x00000001
        /*0110*/ 	.word	0x00000001


	//----- nvinfo : EIATTR_CBANK_PARAM_SIZE
	.align		4
.L_39:
        /*0114*/ 	.byte	0x03, 0x19
        /*0116*/ 	.short	0x0050


	//----- nvinfo : EIATTR_PARAM_CBANK
	.align		4
        /*0118*/ 	.byte	0x04, 0x0a
        /*011a*/ 	.short	(.L_41 - .L_40)
	.align		4
.L_40:
        /*011c*/ 	.word	index@(.nv.constant0.matmul_kernel)
        /*0120*/ 	.short	0x0210
        /*0122*/ 	.short	0x0050


	//----- nvinfo : EIATTR_SW_WAR
	.align		4
.L_41:
        /*0124*/ 	.byte	0x04, 0x36
        /*0126*/ 	.short	(.L_43 - .L_42)
.L_42:
        /*0128*/ 	.word	0x00000008
.L_43:


//--------------------- .nv.callgraph             --------------------------
	.section	.nv.callgraph,"",@"SHT_CUDA_CALLGRAPH"
	.align	4
	.sectionentsize	8
	.align		4
        /*0000*/ 	.word	0x00000000
	.align		4
        /*0004*/ 	.word	0xffffffff
	.align		4
        /*0008*/ 	.word	0x00000000
	.align		4
        /*000c*/ 	.word	0xfffffffe
	.align		4
        /*0010*/ 	.word	0x00000000
	.align		4
        /*0014*/ 	.word	0xfffffffd
	.align		4
        /*0018*/ 	.word	0x00000000
	.align		4
        /*001c*/ 	.word	0xfffffffc


//--------------------- .text.matmul_kernel       --------------------------
	.section	.text.matmul_kernel,"ax",@progbits
	.align	128
        .global         matmul_kernel
        .type           matmul_kernel,@function
        .size           matmul_kernel,(.L_x_3 - matmul_kernel)
        .other          matmul_kernel,@"STO_CUDA_ENTRY STV_DEFAULT"
matmul_kernel:
.text.matmul_kernel:
[----:B------:R-:W-:Y:S08]  /*0000*/  LDC R1, c[0x0][0x28] ;  /* 0x00000a00ff017b82 */ /* 0x000ff00000000800 */
[----:B------:R-:W0:Y:S01]  /*0010*/  LDC.64 R20, c[0x0][0x228] ;  /* 0x00008a00ff147b82 */ /* 0x000e220000000a00 */
[----:B------:R-:W1:Y:S01]  /*0020*/  S2R R5, SR_CTAID.X ;  /* 0x0000000000057919 */ /* 0x000e620000002500 */
[----:B------:R-:W-:Y:S01]  /*0030*/  UMOV UR4, 0x400 ;  /* 0x0000040000047882 */ /* 0x000fe20000000000 */
[----:B------:R-:W-:-:S05]  /*0040*/  ULDC.64 UR6, c[0x0][0x208] ;  /* 0x0000820000067ab9 */ /* 0x000fca0000000a00 */
[----:B------:R-:W2:Y:S08]  /*0050*/  LDC R18, c[0x0][0x230] ;  /* 0x00008c00ff127b82 */ /* 0x000eb00000000800 */
[----:B------:R-:W3:Y:S01]  /*0060*/  S2UR UR5, SR_CgaCtaId ;  /* 0x00000000000579c3 */ /* 0x000ee20000008800 */
[----:B0-----:R-:W-:-:S05]  /*0070*/  VIADD R0, R21, 0xf ;  /* 0x0000000f15007836 */ /* 0x001fca0000000000 */
[----:B------:R-:W-:Y:S01]  /*0080*/  SHF.R.S32.HI R3, RZ, 0x1f, R0 ;  /* 0x0000001fff037819 */ /* 0x000fe20000011400 */
[----:B--2---:R-:W-:-:S03]  /*0090*/  VIADD R18, R18, 0x3f ;  /* 0x0000003f12127836 */ /* 0x004fc60000000000 */
[----:B------:R-:W-:Y:S02]  /*00a0*/  LEA.HI R3, R3, R0, RZ, 0x4 ;  /* 0x0000000003037211 */ /* 0x000fe400078f20ff */
[----:B-1----:R-:W-:Y:S02]  /*00b0*/  IABS R8, R5 ;  /* 0x0000000500087213 */ /* 0x002fe40000000000 */
[----:B------:R-:W-:Y:S01]  /*00c0*/  SHF.R.S32.HI R3, RZ, 0x4, R3 ;  /* 0x00000004ff037819 */ /* 0x000fe20000011403 */
[----:B---3--:R-:W-:-:S04]  /*00d0*/  ULEA UR4, UR5, UR4, 0x18 ;  /* 0x0000000405047291 */ /* 0x008fc8000f8ec03f */
[----:B------:R-:W-:-:S05]  /*00e0*/  IMAD.SHL.U32 R4, R3, 0x8, RZ ;  /* 0x0000000803047824 */ /* 0x000fca00078e00ff */
[-C--:B------:R-:W-:Y:S02]  /*00f0*/  IABS R7, R4.reuse ;  /* 0x0000000400077213 */ /* 0x080fe40000000000 */
[----:B------:R-:W-:Y:S02]  /*0100*/  IABS R10, R4 ;  /* 0x00000004000a7213 */ /* 0x000fe40000000000 */
[----:B------:R-:W0:Y:S08]  /*0110*/  I2F.RP R0, R7 ;  /* 0x0000000700007306 */ /* 0x000e300000209400 */
[----:B0-----:R-:W0:Y:S02]  /*0120*/  MUFU.RCP R0, R0 ;  /* 0x0000000000007308 */ /* 0x001e240000001000 */
[----:B0-----:R-:W-:-:S02]  /*0130*/  VIADD R2, R0, 0xffffffe ;  /* 0x0ffffffe00027836 */ /* 0x001fc40000000000 */
[----:B------:R-:W-:-:S04]  /*0140*/  IMAD.MOV R0, RZ, RZ, -R10 ;  /* 0x000000ffff007224 */ /* 0x000fc800078e0a0a */
[----:B------:R0:W1:Y:S02]  /*0150*/  F2I.FTZ.U32.TRUNC.NTZ R3, R2 ;  /* 0x0000000200037305 */ /* 0x000064000021f000 */
[----:B0-----:R-:W-:Y:S02]  /*0160*/  IMAD.MOV.U32 R2, RZ, RZ, RZ ;  /* 0x000000ffff027224 */ /* 0x001fe400078e00ff */
[----:B-1----:R-:W-:-:S04]  /*0170*/  IMAD.MOV R6, RZ, RZ, -R3 ;  /* 0x000000ffff067224 */ /* 0x002fc800078e0a03 */
[----:B------:R-:W-:Y:S02]  /*0180*/  IMAD R9, R6, R7, RZ ;  /* 0x0000000706097224 */ /* 0x000fe400078e02ff */
[----:B------:R-:W-:Y:S02]  /*0190*/  IMAD.MOV.U32 R6, RZ, RZ, R8 ;  /* 0x000000ffff067224 */ /* 0x000fe400078e0008 */
[----:B------:R-:W-:-:S06]  /*01a0*/  IMAD.HI.U32 R3, R3, R9, R2 ;  /* 0x0000000903037227 */ /* 0x000fcc00078e0002 */
[----:B------:R-:W-:-:S04]  /*01b0*/  IMAD.HI.U32 R3, R3, R6, RZ ;  /* 0x0000000603037227 */ /* 0x000fc800078e00ff */
[----:B------:R-:W-:-:S05]  /*01c0*/  IMAD R0, R3, R0, R6 ;  /* 0x0000000003007224 */ /* 0x000fca00078e0206 */
[----:B------:R-:W-:-:S13]  /*01d0*/  ISETP.GT.U32.AND P1, PT, R7, R0, PT ;  /* 0x000000000700720c */ /* 0x000fda0003f24070 */
[----:B------:R-:W-:Y:S02]  /*01e0*/  @!P1 IMAD.IADD R0, R0, 0x1, -R7 ;  /* 0x0000000100009824 */ /* 0x000fe400078e0a07 */
[----:B------:R-:W-:Y:S01]  /*01f0*/  @!P1 VIADD R3, R3, 0x1 ;  /* 0x0000000103039836 */ /* 0x000fe20000000000 */
[----:B------:R-:W-:Y:S02]  /*0200*/  ISETP.NE.AND P1, PT, R4, RZ, PT ;  /* 0x000000ff0400720c */ /* 0x000fe40003f25270 */
[----:B------:R-:W-:Y:S02]  /*0210*/  ISETP.GE.U32.AND P0, PT, R0, R7, PT ;  /* 0x000000070000720c */ /* 0x000fe40003f06070 */
[----:B------:R-:W-:-:S04]  /*0220*/  LOP3.LUT R0, R5, R4, RZ, 0x3c, !PT ;  /* 0x0000000405007212 */ /* 0x000fc800078e3cff */
[----:B------:R-:W-:Y:S01]  /*0230*/  ISETP.GE.AND P2, PT, R0, RZ, PT ;  /* 0x000000ff0000720c */ /* 0x000fe20003f46270 */
[----:B------:R-:W-:-:S06]  /*0240*/  VIADD R0, R20, 0x1f ;  /* 0x0000001f14007836 */ /* 0x000fcc0000000000 */
[----:B------:R-:W-:-:S04]  /*0250*/  @P0 VIADD R3, R3, 0x1 ;  /* 0x0000000103030836 */ /* 0x000fc80000000000 */
[----:B------:R-:W-:Y:S01]  /*0260*/  IMAD.MOV.U32 R2, RZ, RZ, R3 ;  /* 0x000000ffff027224 */ /* 0x000fe200078e0003 */
[----:B------:R-:W-:-:S03]  /*0270*/  SHF.R.S32.HI R3, RZ, 0x1f, R0 ;  /* 0x0000001fff037819 */ /* 0x000fc60000011400 */
[----:B------:R-:W-:Y:S01]  /*0280*/  @!P2 IMAD.MOV R2, RZ, RZ, -R2 ;  /* 0x000000ffff02a224 */ /* 0x000fe200078e0a02 */
[----:B------:R-:W-:Y:S02]  /*0290*/  @!P1 LOP3.LUT R2, RZ, R4, RZ, 0x33, !PT ;  /* 0x00000004ff029212 */ /* 0x000fe400078e33ff */
[----:B------:R-:W-:-:S03]  /*02a0*/  LEA.HI R3, R3, R0, RZ, 0x5 ;  /* 0x0000000003037211 */ /* 0x000fc600078f28ff */
[----:B------:R-:W-:Y:S02]  /*02b0*/  IMAD.SHL.U32 R6, R2, 0x8, RZ ;  /* 0x0000000802067824 */ /* 0x000fe400078e00ff */
[----:B------:R-:W-:-:S03]  /*02c0*/  IMAD.MOV R2, RZ, RZ, -R2 ;  /* 0x000000ffff027224 */ /* 0x000fc600078e0a02 */
[----:B------:R-:W-:Y:S01]  /*02d0*/  LEA.HI.SX32 R3, R3, -R6, 0x1b ;  /* 0x8000000603037211 */ /* 0x000fe200078fdaff */
[----:B------:R-:W-:-:S03]  /*02e0*/  IMAD R4, R4, R2, R5 ;  /* 0x0000000204047224 */ /* 0x000fc600078e0205 */
[----:B------:R-:W-:Y:S02]  /*02f0*/  VIMNMX R11, R3, 0x8, PT ;  /* 0x00000008030b7848 */ /* 0x000fe40003fe0100 */
[----:B------:R-:W-:Y:S02]  /*0300*/  IABS R9, R4 ;  /* 0x0000000400097213 */ /* 0x000fe40000000000 */
[----:B------:R-:W-:-:S04]  /*0310*/  IABS R7, R11 ;  /* 0x0000000b00077213 */ /* 0x000fc80000000000 */
[----:B------:R-:W0:Y:S08]  /*0320*/  I2F.RP R0, R7 ;  /* 0x0000000700007306 */ /* 0x000e300000209400 */
[----:B0-----:R-:W0:Y:S02]  /*0330*/  MUFU.RCP R0, R0 ;  /* 0x0000000000007308 */ /* 0x001e240000001000 */
[----:B0-----:R-:W-:-:S06]  /*0340*/  VIADD R3, R0, 0xffffffe ;  /* 0x0ffffffe00037836 */ /* 0x001fcc0000000000 */
[----:B------:R-:W0:Y:S02]  /*0350*/  F2I.FTZ.U32.TRUNC.NTZ R3, R3 ;  /* 0x0000000300037305 */ /* 0x000e24000021f000 */
[----:B0-----:R-:W-:-:S04]  /*0360*/  IMAD.MOV R8, RZ, RZ, -R3 ;  /* 0x000000ffff087224 */ /* 0x001fc800078e0a03 */
[----:B------:R-:W-:Y:S01]  /*0370*/  IMAD.MOV.U32 R2, RZ, RZ, R8 ;  /* 0x000000ffff027224 */ /* 0x000fe200078e0008 */
[----:B------:R-:W-:-:S03]  /*0380*/  IABS R8, R11 ;  /* 0x0000000b00087213 */ /* 0x000fc60000000000 */
[----:B------:R-:W-:Y:S02]  /*0390*/  IMAD R5, R2, R7, RZ ;  /* 0x0000000702057224 */ /* 0x000fe400078e02ff */
[----:B------:R-:W-:Y:S02]  /*03a0*/  IMAD.MOV.U32 R2, RZ, RZ, RZ ;  /* 0x000000ffff027224 */ /* 0x000fe400078e00ff */
[----:B------:R-:W-:Y:S02]  /*03b0*/  IMAD.MOV R0, RZ, RZ, -R8 ;  /* 0x000000ffff007224 */ /* 0x000fe400078e0a08 */
        /* <DEDUP_REMOVED lines=9> */
[----:B------:R-:W-:Y:S02]  /*0450*/  ISETP.GE.AND P2, PT, R0, RZ, PT ;  /* 0x000000ff0000720c */ /* 0x000fe40003f46270 */
[----:B------:R-:W0:Y:S05]  /*0460*/  S2R R0, SR_TID.X ;  /* 0x0000000000007919 */ /* 0x000e2a0000002100 */
[----:B------:R-:W-:Y:S01]  /*0470*/  @P0 VIADD R2, R2, 0x1 ;  /* 0x0000000102020836 */ /* 0x000fe20000000000 */
[----:B------:R-:W-:-:S03]  /*0480*/  ISETP.GT.AND P0, PT, R18, 0x3f, PT ;  /* 0x0000003f1200780c */ /* 0x000fc60003f04270 */
[----:B------:R-:W-:-:S04]  /*0490*/  IMAD.MOV.U32 R7, RZ, RZ, R2 ;  /* 0x000000ffff077224 */ /* 0x000fc800078e0002 */
[----:B------:R-:W-:Y:S01]  /*04a0*/  @!P2 IMAD.MOV R7, RZ, RZ, -R7 ;  /* 0x000000ffff07a224 */ /* 0x000fe200078e0a07 */
[----:B------:R-:W-:-:S05]  /*04b0*/  @!P1 LOP3.LUT R7, RZ, R11, RZ, 0x33, !PT ;  /* 0x0000000bff079212 */ /* 0x000fca00078e33ff */
[----:B------:R-:W-:Y:S01]  /*04c0*/  IMAD.MOV R2, RZ, RZ, -R7 ;  /* 0x000000ffff027224 */ /* 0x000fe200078e0a07 */
[----:B------:R-:W-:Y:S02]  /*04d0*/  @!P0 CS2R R52, SRZ ;  /* 0x0000000000348805 */ /* 0x000fe4000001ff00 */
[----:B------:R-:W-:Y:S01]  /*04e0*/  @!P0 CS2R R54, SRZ ;  /* 0x0000000000368805 */ /* 0x000fe2000001ff00 */
[----:B------:R-:W-:Y:S02]  /*04f0*/  IMAD.SHL.U32 R7, R7, 0x10, RZ ;  /* 0x0000001007077824 */ /* 0x000fe400078e00ff */
[----:B------:R-:W-:-:S04]  /*0500*/  IMAD R2, R11, R2, R4 ;  /* 0x000000020b027224 */ /* 0x000fc800078e0204 */
[----:B------:R-:W-:Y:S01]  /*0510*/  IMAD.IADD R2, R6, 0x1, R2 ;  /* 0x0000000106027824 */ /* 0x000fe200078e0202 */
[C---:B0-----:R-:W-:Y:S01]  /*0520*/  LOP3.LUT R3, R0.reuse, 0x1f, RZ, 0xc0, !PT ;  /* 0x0000001f00037812 */ /* 0x041fe200078ec0ff */
[----:B------:R-:W-:Y:S01]  /*0530*/  @!P0 IMAD.SHL.U32 R5, R0, 0x8, RZ ;  /* 0x0000000800058824 */ /* 0x000fe200078e00ff */
[----:B------:R-:W-:-:S03]  /*0540*/  SHF.R.U32.HI R4, RZ, 0x5, R0 ;  /* 0x00000005ff047819 */ /* 0x000fc60000011600 */
[----:B------:R-:W-:Y:S01]  /*0550*/  IMAD R2, R2, 0x20, R3 ;  /* 0x0000002002027824 */ /* 0x000fe200078e0203 */
[----:B------:R-:W-:Y:S02]  /*0560*/  LOP3.LUT R3, R0, 0x3f, RZ, 0xc0, !PT ;  /* 0x0000003f00037812 */ /* 0x000fe400078ec0ff */
[----:B------:R-:W-:Y:S01]  /*0570*/  SGXT.U32 R4, R4, 0x1 ;  /* 0x000000010404781a */ /* 0x000fe20000000000 */
[----:B------:R-:W-:Y:S06]  /*0580*/  @!P0 BRA `(.L_x_0) ;  /* 0x0000002800ac8947 */ /* 0x000fec0003800000 */
[----:B------:R-:W-:Y:S01]  /*0590*/  IABS R13, R20 ;  /* 0x00000014000d7213 */ /* 0x000fe20000000000 */
[C---:B------:R-:W-:Y:S01]  /*05a0*/  VIADD R14, R7.reuse, 0xb ;  /* 0x0000000b070e7836 */ /* 0x040fe20000000000 */
[----:B------:R-:W-:Y:S01]  /*05b0*/  IABS R32, R21 ;  /* 0x0000001500207213 */ /* 0x000fe20000000000 */
[C---:B------:R-:W-:Y:S01]  /*05c0*/  VIADD R26, R7.reuse, 0x8 ;  /* 0x00000008071a7836 */ /* 0x040fe20000000000 */
[----:B------:R-:W0:Y:S01]  /*05d0*/  I2F.RP R6, R13 ;  /* 0x0000000d00067306 */ /* 0x000e220000209400 */
[----:B------:R-:W-:Y:S01]  /*05e0*/  IABS R12, R2 ;  /* 0x00000002000c7213 */ /* 0x000fe20000000000 */
[C---:B------:R-:W-:Y:S01]  /*05f0*/  VIADD R22, R7.reuse, 0x9 ;  /* 0x0000000907167836 */ /* 0x040fe20000000000 */
[----:B------:R-:W-:Y:S01]  /*0600*/  ISETP.GE.AND P3, PT, R2, RZ, PT ;  /* 0x000000ff0200720c */ /* 0x000fe20003f66270 */
[C---:B------:R-:W-:Y:S01]  /*0610*/  VIADD R29, R7.reuse, 0x7 ;  /* 0x00000007071d7836 */ /* 0x040fe20000000000 */
[----:B------:R-:W-:Y:S01]  /*0620*/  ISETP.NE.AND P6, PT, R20, RZ, PT ;  /* 0x000000ff1400720c */ /* 0x000fe20003fc5270 */
[C---:B------:R-:W-:Y:S01]  /*0630*/  VIADD R30, R7.reuse, 0x6 ;  /* 0x00000006071e7836 */ /* 0x040fe20000000000 */
[----:B------:R-:W-:Y:S01]  /*0640*/  IABS R19, R14 ;  /* 0x0000000e00137213 */ /* 0x000fe20000000000 */
[----:B------:R-:W1:Y:S01]  /*0650*/  I2F.RP R5, R32 ;  /* 0x0000002000057306 */ /* 0x000e620000209400 */
[----:B------:R-:W-:Y:S01]  /*0660*/  IABS R23, R26 ;  /* 0x0000001a00177213 */ /* 0x000fe20000000000 */
[C---:B------:R-:W-:Y:S01]  /*0670*/  VIADD R31, R7.reuse, 0x5 ;  /* 0x00000005071f7836 */ /* 0x040fe20000000000 */
[----:B------:R-:W-:Y:S01]  /*0680*/  IABS R25, R29 ;  /* 0x0000001d00197213 */ /* 0x000fe20000000000 */
[C---:B------:R-:W-:Y:S01]  /*0690*/  VIADD R33, R7.reuse, 0x4 ;  /* 0x0000000407217836 */ /* 0x040fe20000000000 */
[----:B------:R-:W-:Y:S01]  /*06a0*/  IABS R27, R30 ;  /* 0x0000001e001b7213 */ /* 0x000fe20000000000 */
[C---:B------:R-:W-:Y:S01]  /*06b0*/  VIADD R34, R7.reuse, 0x3 ;  /* 0x0000000307227836 */ /* 0x040fe20000000000 */
[----:B------:R-:W2:Y:S01]  /*06c0*/  LDC.64 R66, c[0x0][0x218] ;  /* 0x00008600ff427b82 */ /* 0x000ea20000000a00 */
[----:B0-----:R-:W0:Y:S01]  /*06d0*/  MUFU.RCP R6, R6 ;  /* 0x0000000600067308 */ /* 0x001e220000001000 */
[C---:B------:R-:W-:Y:S01]  /*06e0*/  VIADD R35, R7.reuse, 0x2 ;  /* 0x0000000207237836 */ /* 0x040fe20000000000 */
[----:B------:R-:W-:Y:S01]  /*06f0*/  ULDC UR5, c[0x0][0x234] ;  /* 0x00008d0000057ab9 */ /* 0x000fe20000000800 */
[----:B------:R-:W-:Y:S01]  /*0700*/  VIADD R36, R7, 0x1 ;  /* 0x0000000107247836 */ /* 0x000fe20000000000 */
[----:B------:R-:W-:Y:S01]  /*0710*/  ULDC.64 UR8, c[0x0][0x210] ;  /* 0x0000840000087ab9 */ /* 0x000fe20000000a00 */
[----:B------:R-:W-:-:S02]  /*0720*/  LOP3.LUT R109, R4, 0x36, RZ, 0xfc, !PT ;  /* 0x00000036046d7812 */ /* 0x000fc400078efcff */
[----:B------:R-:W-:Y:S02]  /*0730*/  CS2R R52, SRZ ;  /* 0x0000000000347805 */ /* 0x000fe4000001ff00 */
[----:B------:R-:W-:Y:S01]  /*0740*/  IABS R24, R35 ;  /* 0x0000002300187213 */ /* 0x000fe20000000000 */
[----:B-1----:R-:W-:Y:S01]  /*0750*/  MUFU.RCP R5, R5 ;  /* 0x0000000500057308 */ /* 0x002fe20000001000 */
[C---:B------:R-:W-:Y:S02]  /*0760*/  LOP3.LUT R111, R4.reuse, 0x34, RZ, 0xfc, !PT ;  /* 0x00000034046f7812 */ /* 0x040fe400078efcff */
[----:B------:R-:W-:Y:S02]  /*0770*/  CS2R R54, SRZ ;  /* 0x0000000000367805 */ /* 0x000fe4000001ff00 */
[----:B------:R-:W-:Y:S02]  /*0780*/  LOP3.LUT R113, R4, 0x32, RZ, 0xfc, !PT ;  /* 0x0000003204717812 */ /* 0x000fe400078efcff */
[----:B------:R-:W-:-:S02]  /*0790*/  CS2R R60, SRZ ;  /* 0x00000000003c7805 */ /* 0x000fc4000001ff00 */
[C---:B------:R-:W-:Y:S02]  /*07a0*/  LOP3.LUT R115, R4.reuse, 0x30, RZ, 0xfc, !PT ;  /* 0x0000003004737812 */ /* 0x040fe400078efcff */
[----:B------:R-:W-:Y:S02]  /*07b0*/  CS2R R62, SRZ ;  /* 0x00000000003e7805 */ /* 0x000fe4000001ff00 */
[----:B------:R-:W-:Y:S01]  /*07c0*/  LOP3.LUT R117, R4, 0x2e, RZ, 0xfc, !PT ;  /* 0x0000002e04757812 */ /* 0x000fe200078efcff */
[----:B0-----:R-:W-:Y:S01]  /*07d0*/  VIADD R10, R6, 0xffffffe ;  /* 0x0ffffffe060a7836 */ /* 0x001fe20000000000 */
[C---:B------:R-:W-:Y:S02]  /*07e0*/  LOP3.LUT R119, R4.reuse, 0x2c, RZ, 0xfc, !PT ;  /* 0x0000002c04777812 */ /* 0x040fe400078efcff */
[C---:B------:R-:W-:Y:S01]  /*07f0*/  LOP3.LUT R121, R4.reuse, 0x2a, RZ, 0xfc, !PT ;  /* 0x0000002a04797812 */ /* 0x040fe200078efcff */
[----:B------:R0:W1:Y:S01]  /*0800*/  F2I.FTZ.U32.TRUNC.NTZ R9, R10 ;  /* 0x0000000a00097305 */ /* 0x000062000021f000 */
[----:B------:R-:W-:-:S02]  /*0810*/  LOP3.LUT R123, R4, 0x28, RZ, 0xfc, !PT ;  /* 0x00000028047b7812 */ /* 0x000fc400078efcff */
[C---:B------:R-:W-:Y:S02]  /*0820*/  LOP3.LUT R125, R4.reuse, 0x26, RZ, 0xfc, !PT ;  /* 0x00000026047d7812 */ /* 0x040fe400078efcff */
[C---:B------:R-:W-:Y:S02]  /*0830*/  LOP3.LUT R127, R4.reuse, 0x24, RZ, 0xfc, !PT ;  /* 0x00000024047f7812 */ /* 0x040fe400078efcff */
[C---:B------:R-:W-:Y:S01]  /*0840*/  LOP3.LUT R129, R4.reuse, 0x22, RZ, 0xfc, !PT ;  /* 0x0000002204817812 */ /* 0x040fe200078efcff */
[----:B0-----:R-:W-:Y:S01]  /*0850*/  VIADD R10, R7, 0xc ;  /* 0x0000000c070a7836 */ /* 0x001fe20000000000 */
[C---:B------:R-:W-:Y:S02]  /*0860*/  LOP3.LUT R131, R4.reuse, 0x20, RZ, 0xfc, !PT ;  /* 0x0000002004837812 */ /* 0x040fe400078efcff */
[----:B------:R-:W-:Y:S02]  /*0870*/  LOP3.LUT R133, R4, 0x1e, RZ, 0xfc, !PT ;  /* 0x0000001e04857812 */ /* 0x000fe400078efcff */
[----:B------:R-:W-:Y:S01]  /*0880*/  IABS R17, R10 ;  /* 0x0000000a00117213 */ /* 0x000fe20000000000 */
[----:B-1----:R-:W-:Y:S01]  /*0890*/  IMAD.MOV R8, RZ, RZ, -R9 ;  /* 0x000000ffff087224 */ /* 0x002fe200078e0a09 */
[----:B------:R-:W-:-:S02]  /*08a0*/  ISETP.GE.AND P5, PT, R10, RZ, PT ;  /* 0x000000ff0a00720c */ /* 0x000fc40003fa6270 */
[----:B------:R-:W-:Y:S01]  /*08b0*/  LOP3.LUT R135, R4, 0x1c, RZ, 0xfc, !PT ;  /* 0x0000001c04877812 */ /* 0x000fe200078efcff */
[----:B------:R-:W-:Y:S01]  /*08c0*/  IMAD R11, R8, R13, RZ ;  /* 0x0000000d080b7224 */ /* 0x000fe200078e02ff */
[C---:B------:R-:W-:Y:S01]  /*08d0*/  LOP3.LUT R137, R4.reuse, 0x1a, RZ, 0xfc, !PT ;  /* 0x0000001a04897812 */ /* 0x040fe200078efcff */
[----:B------:R-:W-:Y:S01]  /*08e0*/  IMAD.MOV.U32 R8, RZ, RZ, RZ ;  /* 0x000000ffff087224 */ /* 0x000fe200078e00ff */
[C---:B------:R-:W-:Y:S02]  /*08f0*/  LOP3.LUT R139, R4.reuse, 0x18, RZ, 0xfc, !PT ;  /* 0x00000018048b7812 */ /* 0x040fe400078efcff */
[C---:B------:R-:W-:Y:S01]  /*0900*/  LOP3.LUT R141, R4.reuse, 0x16, RZ, 0xfc, !PT ;  /* 0x00000016048d7812 */ /* 0x040fe200078efcff */
[----:B------:R-:W-:Y:S01]  /*0910*/  IMAD.HI.U32 R6, R9, R11, R8 ;  /* 0x0000000b09067227 */ /* 0x000fe200078e0008 */
[----:B------:R-:W-:-:S03]  /*0920*/  LOP3.LUT R143, R4, 0x14, RZ, 0xfc, !PT ;  /* 0x00000014048f7812 */ /* 0x000fc600078efcff */
[----:B------:R-:W-:Y:S02]  /*0930*/  VIADD R8, R5, 0xffffffe ;  /* 0x0ffffffe05087836 */ /* 0x000fe40000000000 */
[----:B------:R-:W-:Y:S02]  /*0940*/  IMAD.HI.U32 R6, R6, R12, RZ ;  /* 0x0000000c06067227 */ /* 0x000fe400078e00ff */
[----:B------:R0:W1:Y:S02]  /*0950*/  F2I.FTZ.U32.TRUNC.NTZ R9, R8 ;  /* 0x0000000800097305 */ /* 0x000064000021f000 */
[----:B------:R-:W-:Y:S02]  /*0960*/  IMAD.MOV R6, RZ, RZ, -R6 ;  /* 0x000000ffff067224 */ /* 0x000fe400078e0a06 */
[----:B------:R-:W-:Y:S02]  /*0970*/  VIADD R5, R7, 0xf ;  /* 0x0000000f07057836 */ /* 0x000fe40000000000 */
[----:B------:R-:W-:-:S02]  /*0980*/  IMAD R12, R13, R6, R12 ;  /* 0x000000060d0c7224 */ /* 0x000fc400078e020c */
[----:B0-----:R-:W-:Y:S01]  /*0990*/  IMAD.MOV.U32 R8, RZ, RZ, RZ ;  /* 0x000000ffff087224 */ /* 0x001fe200078e00ff */
[----:B------:R-:W-:Y:S02]  /*09a0*/  IABS R6, R5 ;  /* 0x0000000500067213 */ /* 0x000fe40000000000 */
[----:B------:R-:W-:Y:S02]  /*09b0*/  ISETP.GT.U32.AND P0, PT, R13, R12, PT ;  /* 0x0000000c0d00720c */ /* 0x000fe40003f04070 */
[----:B------:R-:W-:Y:S01]  /*09c0*/  ISETP.GE.AND P4, PT, R5, RZ, PT ;  /* 0x000000ff0500720c */ /* 0x000fe20003f86270 */
[----:B-1----:R-:W-:-:S04]  /*09d0*/  IMAD.MOV R11, RZ, RZ, -R9 ;  /* 0x000000ffff0b7224 */ /* 0x002fc800078e0a09 */
[----:B------:R-:W-:-:S04]  /*09e0*/  IMAD R11, R11, R32, RZ ;  /* 0x000000200b0b7224 */ /* 0x000fc800078e02ff */
[----:B------:R-:W-:-:S04]  /*09f0*/  IMAD.HI.U32 R8, R9, R11, R8 ;  /* 0x0000000b09087227 */ /* 0x000fc800078e0008 */
[----:B------:R-:W-:Y:S02]  /*0a00*/  IMAD.MOV.U32 R9, RZ, RZ, R6 ;  /* 0x000000ffff097224 */ /* 0x000fe400078e0006 */
[----:B------:R-:W-:Y:S02]  /*0a10*/  @!P0 IMAD.IADD R12, R12, 0x1, -R13 ;  /* 0x000000010c0c8824 */ /* 0x000fe400078e0a0d */
[----:B------:R-:W-:-:S03]  /*0a20*/  IMAD.HI.U32 R6, R8, R9, RZ ;  /* 0x0000000908067227 */ /* 0x000fc600078e00ff */
[----:B------:R-:W-:Y:S01]  /*0a30*/  ISETP.GT.U32.AND P0, PT, R13, R12, PT ;  /* 0x0000000c0d00720c */ /* 0x000fe20003f04070 */
[----:B------:R-:W-:Y:S02]  /*0a40*/  IMAD.MOV R6, RZ, RZ, -R6 ;  /* 0x000000ffff067224 */ /* 0x000fe400078e0a06 */
[----:B------:R-:W-:-:S04]  /*0a50*/  IMAD.HI.U32 R10, R8, R17, RZ ;  /* 0x00000011080a7227 */ /* 0x000fc800078e00ff */
[C---:B------:R-:W-:Y:S02]  /*0a60*/  IMAD R5, R32.reuse, R6, R9 ;  /* 0x0000000620057224 */ /* 0x040fe400078e0209 */
[C---:B------:R-:W-:Y:S02]  /*0a70*/  VIADD R6, R7.reuse, 0xe ;  /* 0x0000000e07067836 */ /* 0x040fe40000000000 */
[----:B------:R-:W-:Y:S01]  /*0a80*/  VIADD R9, R7, 0xd ;  /* 0x0000000d07097836 */ /* 0x000fe20000000000 */
[----:B------:R-:W-:Y:S01]  /*0a90*/  ISETP.GT.U32.AND P2, PT, R32, R5, PT ;  /* 0x000000052000720c */ /* 0x000fe20003f44070 */
[----:B------:R-:W-:Y:S01]  /*0aa0*/  @!P0 IMAD.IADD R12, R12, 0x1, -R13 ;  /* 0x000000010c0c8824 */ /* 0x000fe200078e0a0d */
[----:B------:R-:W-:Y:S01]  /*0ab0*/  IABS R13, R6 ;  /* 0x00000006000d7213 */ /* 0x000fe20000000000 */
[----:B------:R-:W-:Y:S01]  /*0ac0*/  IMAD.HI.U32 R11, R8, R19, RZ ;  /* 0x00000013080b7227 */ /* 0x000fe200078e00ff */
[----:B------:R-:W-:Y:S02]  /*0ad0*/  ISETP.GE.AND P0, PT, R6, RZ, PT ;  /* 0x000000ff0600720c */ /* 0x000fe40003f06270 */
[----:B------:R-:W-:Y:S01]  /*0ae0*/  IABS R15, R9 ;  /* 0x00000009000f7213 */ /* 0x000fe20000000000 */
[----:B------:R-:W-:Y:S01]  /*0af0*/  IMAD.HI.U32 R6, R8, R13, RZ ;  /* 0x0000000d08067227 */ /* 0x000fe200078e00ff */
[----:B------:R-:W-:-:S03]  /*0b00*/  ISETP.GE.AND P1, PT, R9, RZ, PT ;  /* 0x000000ff0900720c */ /* 0x000fc60003f26270 */
[----:B------:R-:W-:-:S04]  /*0b10*/  IMAD.HI.U32 R9, R8, R15, RZ ;  /* 0x0000000f08097227 */ /* 0x000fc800078e00ff */
[----:B------:R-:W-:Y:S02]  /*0b20*/  @!P2 IMAD.IADD R5, R5, 0x1, -R32 ;  /* 0x000000010505a824 */ /* 0x000fe400078e0a20 */
[----:B------:R-:W-:Y:S02]  /*0b30*/  IMAD.MOV R6, RZ, RZ, -R6 ;  /* 0x000000ffff067224 */ /* 0x000fe400078e0a06 */
[----:B------:R-:W-:Y:S01]  /*0b40*/  IMAD.MOV.U32 R28, RZ, RZ, R12 ;  /* 0x000000ffff1c7224 */ /* 0x000fe200078e000c */
[C---:B------:R-:W-:Y:S01]  /*0b50*/  ISETP.GT.U32.AND P2, PT, R32.reuse, R5, PT ;  /* 0x000000052000720c */ /* 0x040fe20003f44070 */
[----:B------:R-:W-:Y:S02]  /*0b60*/  IMAD.MOV R10, RZ, RZ, -R10 ;  /* 0x000000ffff0a7224 */ /* 0x000fe400078e0a0a */
[----:B------:R-:W-:Y:S02]  /*0b70*/  IMAD.MOV R9, RZ, RZ, -R9 ;  /* 0x000000ffff097224 */ /* 0x000fe400078e0a09 */
[----:B------:R-:W-:-:S02]  /*0b80*/  IMAD R6, R32, R6, R13 ;  /* 0x0000000620067224 */ /* 0x000fc400078e020d */
[----:B------:R-:W-:Y:S02]  /*0b90*/  IMAD.MOV R12, RZ, RZ, -R11 ;  /* 0x000000ffff0c7224 */ /* 0x000fe400078e0a0b */
[----:B------:R-:W-:Y:S01]  /*0ba0*/  @!P3 IMAD.MOV R28, RZ, RZ, -R28 ;  /* 0x000000ffff1cb224 */ /* 0x000fe200078e0a1c */
[----:B------:R-:W-:Y:S01]  /*0bb0*/  @!P6 LOP3.LUT R28, RZ, R20, RZ, 0x33, !PT ;  /* 0x00000014ff1ce212 */ /* 0x000fe200078e33ff */
[C---:B------:R-:W-:Y:S01]  /*0bc0*/  IMAD R11, R32.reuse, R10, R17 ;  /* 0x0000000a200b7224 */ /* 0x040fe200078e0211 */
[----:B------:R-:W-:Y:S01]  /*0bd0*/  ISETP.GT.U32.AND P6, PT, R32, R6, PT ;  /* 0x000000062000720c */ /* 0x000fe20003fc4070 */
[----:B------:R-:W-:Y:S01]  /*0be0*/  @!P2 IMAD.IADD R5, R5, 0x1, -R32 ;  /* 0x000000010505a824 */ /* 0x000fe200078e0a20 */
[----:B------:R-:W-:Y:S01]  /*0bf0*/  ISETP.GE.AND P3, PT, R14, RZ, PT ;  /* 0x000000ff0e00720c */ /* 0x000fe20003f66270 */
[----:B------:R-:W-:Y:S02]  /*0c00*/  IMAD R9, R32, R9, R15 ;  /* 0x0000000920097224 */ /* 0x000fe400078e020f */
[----:B------:R-:W-:-:S02]  /*0c10*/  IMAD.MOV.U32 R10, RZ, RZ, R5 ;  /* 0x000000ffff0a7224 */ /* 0x000fc400078e0005 */
[C---:B------:R-:W-:Y:S01]  /*0c20*/  IMAD R13, R32.reuse, R12, R19 ;  /* 0x0000000c200d7224 */ /* 0x040fe200078e0213 */
[----:B------:R-:W-:Y:S01]  /*0c30*/  IABS R19, R22 ;  /* 0x0000001600137213 */ /* 0x000fe20000000000 */
[----:B------:R-:W-:Y:S01]  /*0c40*/  @!P4 IMAD.MOV R10, RZ, RZ, -R10 ;  /* 0x000000ffff0ac224 */ /* 0x000fe200078e0a0a */
[----:B------:R-:W-:Y:S01]  /*0c50*/  ISETP.GT.U32.AND P4, PT, R32, R9, PT ;  /* 0x000000092000720c */ /* 0x000fe20003f84070 */
[----:B------:R-:W-:Y:S02]  /*0c60*/  VIADD R12, R7, 0xa ;  /* 0x0000000a070c7836 */ /* 0x000fe40000000000 */
[----:B------:R-:W-:Y:S02]  /*0c70*/  @!P6 IMAD.IADD R6, R6, 0x1, -R32 ;  /* 0x000000010606e824 */ /* 0x000fe400078e0a20 */
[----:B------:R-:W-:Y:S01]  /*0c80*/  IMAD.HI.U32 R14, R8, R23, RZ ;  /* 0x00000017080e7227 */ /* 0x000fe200078e00ff */
[----:B------:R-:W-:Y:S02]  /*0c90*/  IABS R17, R12 ;  /* 0x0000000c00117213 */ /* 0x000fe40000000000 */
[----:B------:R-:W-:Y:S01]  /*0ca0*/  ISETP.GT.U32.AND P6, PT, R32, R6, PT ;  /* 0x000000062000720c */ /* 0x000fe20003fc4070 */
[----:B------:R-:W-:Y:S01]  /*0cb0*/  IMAD.HI.U32 R15, R8, R25, RZ ;  /* 0x00000019080f7227 */ /* 0x000fe200078e00ff */
[----:B------:R-:W-:-:S03]  /*0cc0*/  ISETP.GE.AND P2, PT, R12, RZ, PT ;  /* 0x000000ff0c00720c */ /* 0x000fc60003f46270 */
[----:B------:R-:W-:Y:S02]  /*0cd0*/  @!P4 IMAD.IADD R9, R9, 0x1, -R32 ;  /* 0x000000010909c824 */ /* 0x000fe400078e0a20 */
[----:B------:R-:W-:-:S03]  /*0ce0*/  IMAD.HI.U32 R5, R8, R17, RZ ;  /* 0x0000001108057227 */ /* 0x000fc600078e00ff */
[----:B------:R-:W-:Y:S01]  /*0cf0*/  ISETP.GT.U32.AND P4, PT, R32, R9, PT ;  /* 0x000000092000720c */ /* 0x000fe20003f84070 */
[----:B------:R-:W-:-:S04]  /*0d00*/  IMAD.HI.U32 R12, R8, R19, RZ ;  /* 0x00000013080c7227 */ /* 0x000fc800078e00ff */
[----:B------:R-:W-:Y:S01]  /*0d10*/  @!P6 IMAD.IADD R6, R6, 0x1, -R32 ;  /* 0x000000010606e824 */ /* 0x000fe200078e0a20 */
[C---:B------:R-:W-:Y:S01]  /*0d20*/  ISETP.GT.U32.AND P6, PT, R32.reuse, R11, PT ;  /* 0x0000000b2000720c */ /* 0x040fe20003fc4070 */
[----:B------:R-:W-:Y:S02]  /*0d30*/  IMAD.MOV R5, RZ, RZ, -R5 ;  /* 0x000000ffff057224 */ /* 0x000fe400078e0a05 */
[----:B------:R-:W-:Y:S02]  /*0d40*/  IMAD.MOV R14, RZ, RZ, -R14 ;  /* 0x000000ffff0e7224 */ /* 0x000fe400078e0a0e */
[----:B------:R-:W-:Y:S02]  /*0d50*/  IMAD.MOV R16, RZ, RZ, -R12 ;  /* 0x000000ffff107224 */ /* 0x000fe400078e0a0c */
[----:B------:R-:W-:Y:S01]  /*0d60*/  @!P4 IMAD.IADD R9, R9, 0x1, -R32 ;  /* 0x000000010909c824 */ /* 0x000fe200078e0a20 */
[C---:B------:R-:W-:Y:S01]  /*0d70*/  ISETP.GT.U32.AND P4, PT, R32.reuse, R13, PT ;  /* 0x0000000d2000720c */ /* 0x040fe20003f84070 */
[----:B------:R-:W-:-:S02]  /*0d80*/  IMAD R5, R32, R5, R17 ;  /* 0x0000000520057224 */ /* 0x000fc400078e0211 */
[----:B------:R-:W-:Y:S02]  /*0d90*/  IMAD.MOV R20, RZ, RZ, -R15 ;  /* 0x000000ffff147224 */ /* 0x000fe400078e0a0f */
[--C-:B------:R-:W-:Y:S01]  /*0da0*/  @!P6 IMAD.IADD R11, R11, 0x1, -R32.reuse ;  /* 0x000000010b0be824 */ /* 0x100fe200078e0a20 */
[C---:B------:R-:W-:Y:S01]  /*0db0*/  ISETP.GT.U32.AND P6, PT, R32.reuse, R5, PT ;  /* 0x000000052000720c */ /* 0x040fe20003fc4070 */
[C---:B------:R-:W-:Y:S01]  /*0dc0*/  IMAD R17, R32.reuse, R14, R23 ;  /* 0x0000000e20117224 */ /* 0x040fe200078e0217 */
[----:B------:R-:W-:Y:S01]  /*0dd0*/  IABS R23, R31 ;  /* 0x0000001f00177213 */ /* 0x000fe20000000000 */
[C---:B------:R-:W-:Y:S02]  /*0de0*/  IMAD R15, R32.reuse, R16, R19 ;  /* 0x00000010200f7224 */ /* 0x040fe400078e0213 */
[----:B------:R-:W-:Y:S02]  /*0df0*/  IMAD.MOV.U32 R14, RZ, RZ, R9 ;  /* 0x000000ffff0e7224 */ /* 0x000fe400078e0009 */
[----:B------:R-:W-:Y:S01]  /*0e00*/  @!P4 IMAD.IADD R13, R13, 0x1, -R32 ;  /* 0x000000010d0dc824 */ /* 0x000fe200078e0a20 */
[C---:B------:R-:W-:Y:S01]  /*0e10*/  ISETP.GT.U32.AND P4, PT, R32.reuse, R11, PT ;  /* 0x0000000b2000720c */ /* 0x040fe20003f84070 */
[----:B------:R-:W-:Y:S01]  /*0e20*/  @!P1 IMAD.MOV R14, RZ, RZ, -R14 ;  /* 0x000000ffff0e9224 */ /* 0x000fe200078e0a0e */
[----:B------:R-:W-:Y:S01]  /*0e30*/  ISETP.GT.U32.AND P1, PT, R32, R15, PT ;  /* 0x0000000f2000720c */ /* 0x000fe20003f24070 */
[----:B------:R-:W-:-:S04]  /*0e40*/  IMAD.HI.U32 R12, R8, R27, RZ ;  /* 0x0000001b080c7227 */ /* 0x000fc800078e00ff */
[----:B------:R-:W-:Y:S02]  /*0e50*/  IMAD.MOV R12, RZ, RZ, -R12 ;  /* 0x000000ffff0c7224 */ /* 0x000fe400078e0a0c */
[C---:B------:R-:W-:Y:S01]  /*0e60*/  IMAD R19, R32.reuse, R20, R25 ;  /* 0x0000001420137224 */ /* 0x040fe200078e0219 */
[----:B------:R-:W-:Y:S01]  /*0e70*/  IABS R25, R33 ;  /* 0x0000002100197213 */ /* 0x000fe20000000000 */
[C---:B------:R-:W-:Y:S01]  /*0e80*/  IMAD R20, R32.reuse, R12, R27 ;  /* 0x0000000c20147224 */ /* 0x040fe200078e021b */
[----:B------:R-:W-:Y:S01]  /*0e90*/  IABS R27, R34 ;  /* 0x00000022001b7213 */ /* 0x000fe20000000000 */
[--C-:B------:R-:W-:Y:S01]  /*0ea0*/  @!P4 IMAD.IADD R11, R11, 0x1, -R32.reuse ;  /* 0x000000010b0bc824 */ /* 0x100fe200078e0a20 */
[----:B------:R-:W-:Y:S01]  /*0eb0*/  ISETP.GT.U32.AND P4, PT, R32, R17, PT ;  /* 0x000000112000720c */ /* 0x000fe20003f84070 */
[----:B------:R-:W-:Y:S01]  /*0ec0*/  @!P1 IMAD.IADD R15, R15, 0x1, -R32 ;  /* 0x000000010f0f9824 */ /* 0x000fe200078e0a20 */
[----:B------:R-:W-:Y:S01]  /*0ed0*/  ISETP.GE.AND P1, PT, R22, RZ, PT ;  /* 0x000000ff1600720c */ /* 0x000fe20003f26270 */
[----:B------:R-:W-:-:S02]  /*0ee0*/  IMAD.MOV.U32 R12, RZ, RZ, R6 ;  /* 0x000000ffff0c7224 */ /* 0x000fc400078e0006 */
[----:B------:R-:W-:-:S04]  /*0ef0*/  IMAD.HI.U32 R6, R8, R23, RZ ;  /* 0x0000001708067227 */ /* 0x000fc800078e00ff */
[----:B------:R-:W-:Y:S02]  /*0f00*/  IMAD.MOV R6, RZ, RZ, -R6 ;  /* 0x000000ffff067224 */ /* 0x000fe400078e0a06 */
[--C-:B------:R-:W-:Y:S02]  /*0f10*/  @!P6 IMAD.IADD R5, R5, 0x1, -R32.reuse ;  /* 0x000000010505e824 */ /* 0x100fe400078e0a20 */
[----:B------:R-:W-:Y:S01]  /*0f20*/  @!P4 IMAD.IADD R17, R17, 0x1, -R32 ;  /* 0x000000011111c824 */ /* 0x000fe200078e0a20 */
[C---:B------:R-:W-:Y:S01]  /*0f30*/  ISETP.GT.U32.AND P4, PT, R32.reuse, R15, PT ;  /* 0x0000000f2000720c */ /* 0x040fe20003f84070 */
[C---:B------:R-:W-:Y:S01]  /*0f40*/  IMAD R22, R32.reuse, R6, R23 ;  /* 0x0000000620167224 */ /* 0x040fe200078e0217 */
[C---:B------:R-:W-:Y:S01]  /*0f50*/  ISETP.GT.U32.AND P6, PT, R32.reuse, R5, PT ;  /* 0x000000052000720c */ /* 0x040fe20003fc4070 */
[----:B------:R-:W-:Y:S01]  /*0f60*/  @!P0 IMAD.MOV R12, RZ, RZ, -R12 ;  /* 0x000000ffff0c8224 */ /* 0x000fe200078e0a0c */
[----:B------:R-:W-:Y:S01]  /*0f70*/  ISETP.GT.U32.AND P0, PT, R32, R13, PT ;  /* 0x0000000d2000720c */ /* 0x000fe20003f04070 */
[----:B------:R-:W-:-:S04]  /*0f80*/  IMAD.HI.U32 R9, R8, R25, RZ ;  /* 0x0000001908097227 */ /* 0x000fc800078e00ff */
[----:B------:R-:W-:Y:S02]  /*0f90*/  IMAD.MOV R9, RZ, RZ, -R9 ;  /* 0x000000ffff097224 */ /* 0x000fe400078e0a09 */
[----:B------:R-:W-:-:S04]  /*0fa0*/  IMAD.HI.U32 R16, R8, R27, RZ ;  /* 0x0000001b08107227 */ /* 0x000fc800078e00ff */
[----:B------:R-:W-:Y:S01]  /*0fb0*/  @!P4 IMAD.IADD R15, R15, 0x1, -R32 ;  /* 0x000000010f0fc824 */ /* 0x000fe200078e0a20 */
[C---:B------:R-:W-:Y:S01]  /*0fc0*/  ISETP.GT.U32.AND P4, PT, R32.reuse, R22, PT ;  /* 0x000000162000720c */ /* 0x040fe20003f84070 */
[----:B------:R-:W-:Y:S01]  /*0fd0*/  IMAD R23, R32, R9, R25 ;  /* 0x0000000920177224 */ /* 0x000fe200078e0219 */
[----:B------:R-:W-:Y:S01]  /*0fe0*/  IABS R9, R36 ;  /* 0x0000002400097213 */ /* 0x000fe20000000000 */
[----:B------:R-:W-:Y:S02]  /*0ff0*/  IMAD.MOV.U32 R25, RZ, RZ, R24 ;  /* 0x000000ffff197224 */ /* 0x000fe400078e0018 */
[----:B------:R-:W-:Y:S02]  /*1000*/  IMAD.MOV R16, RZ, RZ, -R16 ;  /* 0x000000ffff107224 */ /* 0x000fe400078e0a10 */
[----:B------:R-:W-:-:S04]  /*1010*/  IMAD.HI.U32 R6, R8, R25, RZ ;  /* 0x0000001908067227 */ /* 0x000fc800078e00ff */
[--C-:B------:R-:W-:Y:S01]  /*1020*/  @!P0 IMAD.IADD R13, R13, 0x1, -R32.reuse ;  /* 0x000000010d0d8824 */ /* 0x100fe200078e0a20 */
[C---:B------:R-:W-:Y:S01]  /*1030*/  ISETP.GT.U32.AND P0, PT, R32.reuse, R19, PT ;  /* 0x000000132000720c */ /* 0x040fe20003f04070 */
[----:B------:R-:W-:Y:S01]  /*1040*/  @!P6 IMAD.IADD R5, R5, 0x1, -R32 ;  /* 0x000000010505e824 */ /* 0x000fe200078e0a20 */
[C---:B------:R-:W-:Y:S01]  /*1050*/  ISETP.GT.U32.AND P6, PT, R32.reuse, R20, PT ;  /* 0x000000142000720c */ /* 0x040fe20003fc4070 */
[----:B------:R-:W-:Y:S01]  /*1060*/  IMAD R24, R32, R16, R27 ;  /* 0x0000001020187224 */ /* 0x000fe200078e021b */
[----:B------:R-:W-:Y:S01]  /*1070*/  IABS R27, R7 ;  /* 0x00000007001b7213 */ /* 0x000fe20000000000 */
[----:B------:R-:W-:Y:S02]  /*1080*/  IMAD.MOV R6, RZ, RZ, -R6 ;  /* 0x000000ffff067224 */ /* 0x000fe400078e0a06 */
[----:B------:R-:W-:Y:S02]  /*1090*/  @!P4 IMAD.IADD R22, R22, 0x1, -R32 ;  /* 0x000000011616c824 */ /* 0x000fe400078e0a20 */
[----:B------:R-:W-:-:S02]  /*10a0*/  IMAD R25, R32, R6, R25 ;  /* 0x0000000620197224 */ /* 0x000fc400078e0219 */
[----:B------:R-:W-:Y:S01]  /*10b0*/  @!P3 IMAD.MOV R13, RZ, RZ, -R13 ;  /* 0x000000ffff0db224 */ /* 0x000fe200078e0a0d */
[----:B------:R-:W-:Y:S01]  /*10c0*/  ISETP.GT.U32.AND P3, PT, R32, R22, PT ;  /* 0x000000162000720c */ /* 0x000fe20003f64070 */
[----:B------:R-:W-:Y:S01]  /*10d0*/  IMAD.HI.U32 R6, R8, R9, RZ ;  /* 0x0000000908067227 */ /* 0x000fe200078e00ff */
[----:B------:R-:W-:-:S03]  /*10e0*/  ISETP.GT.U32.AND P4, PT, R32, R25, PT ;  /* 0x000000192000720c */ /* 0x000fc60003f84070 */
[----:B------:R-:W-:-:S04]  /*10f0*/  IMAD.HI.U32 R8, R8, R27, RZ ;  /* 0x0000001b08087227 */ /* 0x000fc800078e00ff */
[----:B------:R-:W-:Y:S02]  /*1100*/  IMAD.MOV R8, RZ, RZ, -R8 ;  /* 0x000000ffff087224 */ /* 0x000fe400078e0a08 */
[--C-:B------:R-:W-:Y:S01]  /*1110*/  @!P0 IMAD.IADD R19, R19, 0x1, -R32.reuse ;  /* 0x0000000113138824 */ /* 0x100fe200078e0a20 */
[----:B------:R-:W-:Y:S01]  /*1120*/  ISETP.GT.U32.AND P0, PT, R32, R17, PT ;  /* 0x000000112000720c */ /* 0x000fe20003f04070 */
[--C-:B------:R-:W-:Y:S02]  /*1130*/  @!P6 IMAD.IADD R20, R20, 0x1, -R32.reuse ;  /* 0x000000011414e824 */ /* 0x100fe400078e0a20 */
[C---:B------:R-:W-:Y:S01]  /*1140*/  IMAD R27, R32.reuse, R8, R27 ;  /* 0x00000008201b7224 */ /* 0x040fe200078e021b */
[C---:B------:R-:W-:Y:S01]  /*1150*/  ISETP.GT.U32.AND P6, PT, R32.reuse, R19, PT ;  /* 0x000000132000720c */ /* 0x040fe20003fc4070 */
[----:B------:R-:W-:Y:S01]  /*1160*/  @!P5 IMAD.MOV R11, RZ, RZ, -R11 ;  /* 0x000000ffff0bd224 */ /* 0x000fe200078e0a0b */
[----:B------:R-:W-:Y:S01]  /*1170*/  ISETP.GT.U32.AND P5, PT, R32, R20, PT ;  /* 0x000000142000720c */ /* 0x000fe20003fa4070 */
[----:B------:R-:W-:Y:S01]  /*1180*/  @!P3 IMAD.IADD R22, R22, 0x1, -R32 ;  /* 0x000000011616b824 */ /* 0x000fe200078e0a20 */
[----:B------:R-:W-:Y:S01]  /*1190*/  ISETP.GT.U32.AND P3, PT, R32, R27, PT ;  /* 0x0000001b2000720c */ /* 0x000fe20003f64070 */
[----:B------:R-:W-:-:S02]  /*11a0*/  IMAD.MOV.U32 R16, RZ, RZ, R5 ;  /* 0x000000ffff107224 */ /* 0x000fc400078e0005 */
[----:B------:R-:W-:Y:S02]  /*11b0*/  IMAD.MOV R6, RZ, RZ, -R6 ;  /* 0x000000ffff067224 */ /* 0x000fe400078e0a06 */
[----:B------:R-:W-:Y:S02]  /*11c0*/  IMAD.SHL.U32 R5, R0, 0x8, RZ ;  /* 0x0000000800057824 */ /* 0x000fe400078e00ff */
[--C-:B------:R-:W-:Y:S01]  /*11d0*/  @!P0 IMAD.IADD R17, R17, 0x1, -R32.reuse ;  /* 0x0000000111118824 */ /* 0x100fe200078e0a20 */
[C---:B------:R-:W-:Y:S01]  /*11e0*/  ISETP.GT.U32.AND P0, PT, R32.reuse, R23, PT ;  /* 0x000000172000720c */ /* 0x040fe20003f04070 */
[--C-:B------:R-:W-:Y:S01]  /*11f0*/  @!P6 IMAD.IADD R19, R19, 0x1, -R32.reuse ;  /* 0x000000011313e824 */ /* 0x100fe200078e0a20 */
[----:B------:R-:W-:Y:S01]  /*1200*/  ISETP.GT.U32.AND P6, PT, R32, R24, PT ;  /* 0x000000182000720c */ /* 0x000fe20003fc4070 */
[--C-:B------:R-:W-:Y:S01]  /*1210*/  @!P5 IMAD.IADD R20, R20, 0x1, -R32.reuse ;  /* 0x000000011414d824 */ /* 0x100fe200078e0a20 */
[----:B------:R-:W-:Y:S01]  /*1220*/  ISETP.GE.AND P5, PT, R26, RZ, PT ;  /* 0x000000ff1a00720c */ /* 0x000fe20003fa6270 */
[----:B------:R-:W-:-:S02]  /*1230*/  @!P3 IMAD.IADD R27, R27, 0x1, -R32 ;  /* 0x000000011b1bb824 */ /* 0x000fc400078e0a20 */
[----:B------:R-:W-:Y:S01]  /*1240*/  IMAD R26, R32, R6, R9 ;  /* 0x00000006201a7224 */ /* 0x000fe200078e0209 */
[----:B------:R-:W-:Y:S01]  /*1250*/  LOP3.LUT R6, R0, 0x7, RZ, 0xc0, !PT ;  /* 0x0000000700067812 */ /* 0x000fe200078ec0ff */
[----:B------:R-:W-:Y:S01]  /*1260*/  @!P1 IMAD.MOV R15, RZ, RZ, -R15 ;  /* 0x000000ffff0f9224 */ /* 0x000fe200078e0a0f */
[----:B------:R-:W-:Y:S01]  /*1270*/  ISETP.GT.U32.AND P3, PT, R32, R27, PT ;  /* 0x0000001b2000720c */ /* 0x000fe20003f64070 */
[--C-:B------:R-:W-:Y:S01]  /*1280*/  @!P4 IMAD.IADD R25, R25, 0x1, -R32.reuse ;  /* 0x000000011919c824 */ /* 0x100fe200078e0a20 */
[----:B------:R-:W-:Y:S01]  /*1290*/  LOP3.LUT R9, R5, 0x30, RZ, 0xc0, !PT ;  /* 0x0000003005097812 */ /* 0x000fe200078ec0ff */
[--C-:B------:R-:W-:Y:S01]  /*12a0*/  @!P0 IMAD.IADD R23, R23, 0x1, -R32.reuse ;  /* 0x0000000117178824 */ /* 0x100fe200078e0a20 */
[----:B------:R-:W-:Y:S01]  /*12b0*/  ISETP.GE.AND P0, PT, R29, RZ, PT ;  /* 0x000000ff1d00720c */ /* 0x000fe20003f06270 */
[----:B------:R-:W-:Y:S01]  /*12c0*/  @!P6 IMAD.IADD R24, R24, 0x1, -R32 ;  /* 0x000000011818e824 */ /* 0x000fe200078e0a20 */
[----:B------:R-:W-:Y:S01]  /*12d0*/  ISETP.GT.U32.AND P6, PT, R32, R26, PT ;  /* 0x0000001a2000720c */ /* 0x000fe20003fc4070 */
[----:B------:R-:W-:Y:S01]  /*12e0*/  @!P5 IMAD.MOV R17, RZ, RZ, -R17 ;  /* 0x000000ffff11d224 */ /* 0x000fe200078e0a11 */
[----:B------:R-:W-:Y:S01]  /*12f0*/  ISETP.GE.AND P5, PT, R30, RZ, PT ;  /* 0x000000ff1e00720c */ /* 0x000fe20003fa6270 */
[----:B------:R-:W-:Y:S01]  /*1300*/  IMAD R30, R6, 0x40, R9 ;  /* 0x00000040061e7824 */ /* 0x000fe200078e0209 */
[----:B------:R-:W-:Y:S01]  /*1310*/  SHF.R.S32.HI R9, RZ, 0x1f, R18 ;  /* 0x0000001fff097819 */ /* 0x000fe20000011412 */
[----:B------:R-:W-:Y:S01]  /*1320*/  @!P2 IMAD.MOV R16, RZ, RZ, -R16 ;  /* 0x000000ffff10a224 */ /* 0x000fe200078e0a10 */
[----:B------:R-:W-:Y:S01]  /*1330*/  ISETP.GT.U32.AND P1, PT, R32, R24, PT ;  /* 0x000000182000720c */ /* 0x000fe20003f24070 */
[--C-:B------:R-:W-:Y:S01]  /*1340*/  @!P3 IMAD.IADD R27, R27, 0x1, -R32.reuse ;  /* 0x000000011b1bb824 */ /* 0x100fe200078e0a20 */
[----:B------:R-:W-:Y:S01]  /*1350*/  LEA.HI R18, R9, R18, RZ, 0x6 ;  /* 0x0000001209127211 */ /* 0x000fe200078f30ff */
[----:B------:R-:W-:Y:S01]  /*1360*/  IMAD.SHL.U32 R8, R0, 0x2, RZ ;  /* 0x0000000200087824 */ /* 0x000fe200078e00ff */
[----:B------:R-:W-:Y:S01]  /*1370*/  ISETP.NE.AND P3, PT, R21, RZ, PT ;  /* 0x000000ff1500720c */ /* 0x000fe20003f65270 */
[----:B------:R-:W-:Y:S01]  /*1380*/  @!P0 IMAD.MOV R19, RZ, RZ, -R19 ;  /* 0x000000ffff138224 */ /* 0x000fe200078e0a13 */
[----:B------:R-:W-:Y:S01]  /*1390*/  LOP3.LUT R9, RZ, R21, RZ, 0x33, !PT ;  /* 0x00000015ff097212 */ /* 0x000fe200078e33ff */
[----:B------:R-:W-:Y:S01]  /*13a0*/  @!P6 IMAD.IADD R26, R26, 0x1, -R32 ;  /* 0x000000011a1ae824 */ /* 0x000fe200078e0a20 */
[----:B------:R-:W0:Y:S01]  /*13b0*/  LDC R21, c[0x0][0x240] ;  /* 0x00009000ff157b82 */ /* 0x000e220000000800 */
[C---:B------:R-:W-:Y:S01]  /*13c0*/  ISETP.GT.U32.AND P2, PT, R32.reuse, R23, PT ;  /* 0x000000172000720c */ /* 0x040fe20003f44070 */
[----:B------:R-:W-:Y:S01]  /*13d0*/  @!P5 IMAD.MOV R20, RZ, RZ, -R20 ;  /* 0x000000ffff14d224 */ /* 0x000fe200078e0a14 */
[----:B------:R-:W-:Y:S01]  /*13e0*/  ISETP.GT.U32.AND P4, PT, R32, R25, PT ;  /* 0x000000192000720c */ /* 0x000fe20003f84070 */
[----:B------:R-:W-:Y:S01]  /*13f0*/  IMAD R28, R28, UR5, RZ ;  /* 0x000000051c1c7c24 */ /* 0x000fe2000f8e02ff */
[----:B------:R-:W-:Y:S01]  /*1400*/  ISETP.GT.U32.AND P6, PT, R32, R26, PT ;  /* 0x0000001a2000720c */ /* 0x000fe20003fc4070 */
[----:B------:R-:W-:Y:S01]  /*1410*/  @!P1 IMAD.IADD R24, R24, 0x1, -R32 ;  /* 0x0000000118189824 */ /* 0x000fe200078e0a20 */
[----:B------:R-:W-:Y:S01]  /*1420*/  ISETP.GE.AND P5, PT, R7, RZ, PT ;  /* 0x000000ff0700720c */ /* 0x000fe20003fa6270 */
[----:B------:R-:W-:Y:S01]  /*1430*/  ULDC UR5, c[0x0][0x230] ;  /* 0x00008c0000057ab9 */ /* 0x000fe20000000800 */
[----:B------:R-:W-:-:S02]  /*1440*/  ISETP.GE.AND P1, PT, R34, RZ, PT ;  /* 0x000000ff2200720c */ /* 0x000fc40003f26270 */
[C---:B------:R-:W-:Y:S02]  /*1450*/  SEL R11, R9.reuse, R11, !P3 ;  /* 0x0000000b090b7207 */ /* 0x040fe40005800000 */
[----:B------:R-:W-:Y:S01]  /*1460*/  SEL R16, R9, R16, !P3 ;  /* 0x0000001009107207 */ /* 0x000fe20005800000 */
[--C-:B------:R-:W-:Y:S01]  /*1470*/  @!P2 IMAD.IADD R23, R23, 0x1, -R32.reuse ;  /* 0x000000011717a824 */ /* 0x100fe200078e0a20 */
[----:B------:R-:W-:Y:S01]  /*1480*/  ISETP.GE.AND P0, PT, R31, RZ, PT ;  /* 0x000000ff1f00720c */ /* 0x000fe20003f06270 */
[--C-:B------:R-:W-:Y:S01]  /*1490*/  @!P4 IMAD.IADD R25, R25, 0x1, -R32.reuse ;  /* 0x000000011919c824 */ /* 0x100fe200078e0a20 */
[----:B------:R-:W-:Y:S01]  /*14a0*/  ISETP.GE.AND P2, PT, R33, RZ, PT ;  /* 0x000000ff2100720c */ /* 0x000fe20003f46270 */
[----:B------:R-:W-:Y:S01]  /*14b0*/  @!P6 IMAD.IADD R26, R26, 0x1, -R32 ;  /* 0x000000011a1ae824 */ /* 0x000fe200078e0a20 */
[----:B------:R-:W-:Y:S01]  /*14c0*/  ISETP.GE.AND P4, PT, R35, RZ, PT ;  /* 0x000000ff2300720c */ /* 0x000fe20003f86270 */
[----:B------:R-:W-:Y:S01]  /*14d0*/  @!P5 IMAD.MOV R27, RZ, RZ, -R27 ;  /* 0x000000ffff1bd224 */ /* 0x000fe200078e0a1b */
[----:B------:R-:W-:Y:S01]  /*14e0*/  ISETP.GE.AND P6, PT, R36, RZ, PT ;  /* 0x000000ff2400720c */ /* 0x000fe20003fc6270 */
[----:B------:R-:W-:Y:S01]  /*14f0*/  @!P1 IMAD.MOV R24, RZ, RZ, -R24 ;  /* 0x000000ffff189224 */ /* 0x000fe200078e0a18 */
[----:B------:R-:W-:Y:S01]  /*1500*/  SEL R20, R9, R20, !P3 ;  /* 0x0000001409147207 */ /* 0x000fe20005800000 */
[-C--:B0-----:R-:W-:Y:S01]  /*1510*/  IMAD R11, R11, R21.reuse, RZ ;  /* 0x000000150b0b7224 */ /* 0x081fe200078e02ff */
[C---:B------:R-:W-:Y:S01]  /*1520*/  SEL R10, R9.reuse, R10, !P3 ;  /* 0x0000000a090a7207 */ /* 0x040fe20005800000 */
[-C--:B------:R-:W-:Y:S01]  /*1530*/  IMAD R16, R16, R21.reuse, RZ ;  /* 0x0000001510107224 */ /* 0x080fe200078e02ff */
[----:B------:R-:W-:Y:S01]  /*1540*/  SEL R14, R9, R14, !P3 ;  /* 0x0000000e090e7207 */ /* 0x000fe20005800000 */
[----:B------:R-:W-:Y:S01]  /*1550*/  IMAD R20, R20, R21, RZ ;  /* 0x0000001514147224 */ /* 0x000fe200078e02ff */
[CC--:B--2---:R-:W-:Y:S01]  /*1560*/  LEA R96, P5, R11.reuse, R66.reuse, 0x1 ;  /* 0x000000420b607211 */ /* 0x0c4fe200078a08ff */
[----:B------:R-:W-:Y:S01]  /*1570*/  @!P0 IMAD.MOV R22, RZ, RZ, -R22 ;  /* 0x000000ffff168224 */ /* 0x000fe200078e0a16 */
[----:B------:R-:W-:Y:S01]  /*1580*/  LEA R88, P1, R16, R66, 0x1 ;  /* 0x0000004210587211 */ /* 0x000fe200078208ff */
[----:B------:R-:W-:Y:S01]  /*1590*/  @!P2 IMAD.MOV R23, RZ, RZ, -R23 ;  /* 0x000000ffff17a224 */ /* 0x000fe200078e0a17 */
[----:B------:R-:W-:Y:S01]  /*15a0*/  LEA.HI.X.SX32 R97, R11, R67, 0x1, P5 ;  /* 0x000000430b617211 */ /* 0x000fe200028f0eff */
[----:B------:R-:W-:Y:S01]  /*15b0*/  @!P4 IMAD.MOV R25, RZ, RZ, -R25 ;  /* 0x000000ffff19c224 */ /* 0x000fe200078e0a19 */
[C---:B------:R-:W-:Y:S01]  /*15c0*/  SEL R12, R9.reuse, R12, !P3 ;  /* 0x0000000c090c7207 */ /* 0x040fe20005800000 */
[----:B------:R-:W-:Y:S01]  /*15d0*/  @!P6 IMAD.MOV R26, RZ, RZ, -R26 ;  /* 0x000000ffff1ae224 */ /* 0x000fe200078e0a1a */
[----:B------:R-:W-:Y:S01]  /*15e0*/  LEA R74, P5, R20, R66, 0x1 ;  /* 0x00000042144a7211 */ /* 0x000fe200078a08ff */
[----:B------:R-:W-:Y:S01]  /*15f0*/  IMAD R10, R10, R21, RZ ;  /* 0x000000150a0a7224 */ /* 0x000fe200078e02ff */
[----:B------:R-:W-:Y:S01]  /*1600*/  LEA.HI.X.SX32 R89, R16, R67, 0x1, P1 ;  /* 0x0000004310597211 */ /* 0x000fe200008f0eff */
[----:B------:R-:W-:Y:S01]  /*1610*/  IMAD R14, R14, R21, RZ ;  /* 0x000000150e0e7224 */ /* 0x000fe200078e02ff */
[C---:B------:R-:W-:Y:S01]  /*1620*/  SEL R13, R9.reuse, R13, !P3 ;  /* 0x0000000d090d7207 */ /* 0x040fe20005800000 */
[----:B------:R-:W0:Y:S01]  /*1630*/  LDC R16, c[0x0][0x23c] ;  /* 0x00008f00ff107b82 */ /* 0x000e220000000800 */
[C---:B------:R-:W-:Y:S01]  /*1640*/  SEL R15, R9.reuse, R15, !P3 ;  /* 0x0000000f090f7207 */ /* 0x040fe20005800000 */
[----:B------:R-:W-:Y:S01]  /*1650*/  IMAD R12, R12, R21, RZ ;  /* 0x000000150c0c7224 */ /* 0x000fe200078e02ff */
[----:B------:R-:W-:Y:S01]  /*1660*/  SEL R19, R9, R19, !P3 ;  /* 0x0000001309137207 */ /* 0x000fe20005800000 */
[----:B------:R-:W-:Y:S01]  /*1670*/  IMAD R13, R13, R21, RZ ;  /* 0x000000150d0d7224 */ /* 0x000fe200078e02ff */
[----:B------:R-:W-:Y:S01]  /*1680*/  LEA.HI.X.SX32 R75, R20, R67, 0x1, P5 ;  /* 0x00000043144b7211 */ /* 0x000fe200028f0eff */
[----:B------:R-:W-:Y:S01]  /*1690*/  IMAD R15, R15, R21, RZ ;  /* 0x000000150f0f7224 */ /* 0x000fe200078e02ff */
[C---:B------:R-:W-:Y:S01]  /*16a0*/  SEL R17, R9.reuse, R17, !P3 ;  /* 0x0000001109117207 */ /* 0x040fe20005800000 */
[----:B------:R-:W1:Y:S01]  /*16b0*/  LDC R20, c[0x0][0x238] ;  /* 0x00008e00ff147b82 */ /* 0x000e620000000800 */
[----:B------:R-:W-:Y:S01]  /*16c0*/  SEL R22, R9, R22, !P3 ;  /* 0x0000001609167207 */ /* 0x000fe20005800000 */
[----:B------:R-:W-:Y:S01]  /*16d0*/  IMAD R19, R19, R21, RZ ;  /* 0x0000001513137224 */ /* 0x000fe200078e02ff */
[----:B------:R-:W-:Y:S01]  /*16e0*/  SEL R23, R9, R23, !P3 ;  /* 0x0000001709177207 */ /* 0x000fe20005800000 */
[-C--:B------:R-:W-:Y:S01]  /*16f0*/  IMAD R17, R17, R21.reuse, RZ ;  /* 0x0000001511117224 */ /* 0x080fe200078e02ff */
[C---:B------:R-:W-:Y:S01]  /*1700*/  SEL R24, R9.reuse, R24, !P3 ;  /* 0x0000001809187207 */ /* 0x040fe20005800000 */
[----:B------:R-:W-:Y:S01]  /*1710*/  IMAD R22, R22, R21, RZ ;  /* 0x0000001516167224 */ /* 0x000fe200078e02ff */
[----:B------:R-:W-:Y:S01]  /*1720*/  SEL R25, R9, R25, !P3 ;  /* 0x0000001909197207 */ /* 0x000fe20005800000 */
[-C--:B------:R-:W-:Y:S01]  /*1730*/  IMAD R23, R23, R21.reuse, RZ ;  /* 0x0000001517177224 */ /* 0x080fe200078e02ff */
[----:B------:R-:W-:Y:S01]  /*1740*/  SEL R26, R9, R26, !P3 ;  /* 0x0000001a091a7207 */ /* 0x000fe20005800000 */
[-C--:B------:R-:W-:Y:S01]  /*1750*/  IMAD R24, R24, R21.reuse, RZ ;  /* 0x0000001518187224 */ /* 0x080fe200078e02ff */
[----:B------:R-:W-:Y:S01]  /*1760*/  LOP3.LUT R29, R8, 0x10, RZ, 0xc0, !PT ;  /* 0x00000010081d7812 */ /* 0x000fe200078ec0ff */
[----:B------:R-:W-:Y:S01]  /*1770*/  IMAD R25, R25, R21, RZ ;  /* 0x0000001519197224 */ /* 0x000fe200078e02ff */
[----:B------:R-:W-:Y:S01]  /*1780*/  SEL R9, R9, R27, !P3 ;  /* 0x0000001b09097207 */ /* 0x000fe20005800000 */
[-C--:B------:R-:W-:Y:S01]  /*1790*/  IMAD R26, R26, R21.reuse, RZ ;  /* 0x000000151a1a7224 */ /* 0x080fe200078e02ff */
[-C--:B------:R-:W-:Y:S01]  /*17a0*/  LEA R102, P2, R10, R66.reuse, 0x1 ;  /* 0x000000420a667211 */ /* 0x080fe200078408ff */
[----:B------:R-:W-:Y:S01]  /*17b0*/  IMAD R33, R6, 0x90, RZ ;  /* 0x0000009006217824 */ /* 0x000fe200078e02ff */
[-C--:B------:R-:W-:Y:S01]  /*17c0*/  LEA R100, P4, R14, R66.reuse, 0x1 ;  /* 0x000000420e647211 */ /* 0x080fe200078808ff */
[----:B------:R-:W-:Y:S01]  /*17d0*/  IMAD R9, R9, R21, RZ ;  /* 0x0000001509097224 */ /* 0x000fe200078e02ff */
[----:B------:R-:W-:Y:S01]  /*17e0*/  LEA R98, P3, R12, R66, 0x1 ;  /* 0x000000420c627211 */ /* 0x000fe200078608ff */
[----:B0-----:R-:W-:Y:S01]  /*17f0*/  IMAD R105, R3, R16, RZ ;  /* 0x0000001003697224 */ /* 0x001fe200078e02ff */
[----:B------:R-:W-:Y:S01]  /*1800*/  LOP3.LUT R31, R29, 0x20, R0, 0xf8, !PT ;  /* 0x000000201d1f7812 */ /* 0x000fe200078ef800 */
[----:B------:R-:W-:Y:S01]  /*1810*/  IMAD.SHL.U32 R29, R0, 0x20, RZ ;  /* 0x00000020001d7824 */ /* 0x000fe200078e00ff */
[-C--:B------:R-:W-:Y:S01]  /*1820*/  LEA.HI.X.SX32 R103, R10, R67.reuse, 0x1, P2 ;  /* 0x000000430a677211 */ /* 0x080fe200010f0eff */
[----:B------:R-:W-:Y:S01]  /*1830*/  IMAD.SHL.U32 R107, R16, 0x40, RZ ;  /* 0x00000040106b7824 */ /* 0x000fe200078e00ff */
[-C--:B------:R-:W-:Y:S01]  /*1840*/  LEA.HI.X.SX32 R101, R14, R67.reuse, 0x1, P4 ;  /* 0x000000430e657211 */ /* 0x080fe200020f0eff */
[----:B-1----:R-:W-:Y:S01]  /*1850*/  IMAD R109, R109, R20, RZ ;  /* 0x000000146d6d7224 */ /* 0x002fe200078e02ff */
[----:B------:R-:W-:Y:S01]  /*1860*/  LEA R94, P6, R13, R66, 0x1 ;  /* 0x000000420d5e7211 */ /* 0x000fe200078c08ff */
[----:B------:R-:W-:Y:S01]  /*1870*/  IMAD R111, R111, R20, RZ ;  /* 0x000000146f6f7224 */ /* 0x000fe200078e02ff */
[----:B------:R-:W-:Y:S01]  /*1880*/  LEA R72, P2, R15, R66, 0x1 ;  /* 0x000000420f487211 */ /* 0x000fe200078408ff */
[-C--:B------:R-:W-:Y:S01]  /*1890*/  IMAD R113, R113, R20.reuse, RZ ;  /* 0x0000001471717224 */ /* 0x080fe200078e02ff */
[-C--:B------:R-:W-:Y:S01]  /*18a0*/  LEA.HI.X.SX32 R99, R12, R67.reuse, 0x1, P3 ;  /* 0x000000430c637211 */ /* 0x080fe200018f0eff */
[----:B------:R-:W-:Y:S01]  /*18b0*/  IMAD R115, R115, R20, RZ ;  /* 0x0000001473737224 */ /* 0x000fe200078e02ff */
[----:B------:R-:W-:Y:S01]  /*18c0*/  LEA R92, P4, R19, R66, 0x1 ;  /* 0x00000042135c7211 */ /* 0x000fe200078808ff */
[----:B------:R-:W-:Y:S01]  /*18d0*/  IMAD R117, R117, R20, RZ ;  /* 0x0000001475757224 */ /* 0x000fe200078e02ff */
[----:B------:R-:W-:Y:S01]  /*18e0*/  LEA R70, P3, R17, R66, 0x1 ;  /* 0x0000004211467211 */ /* 0x000fe200078608ff */
[-C--:B------:R-:W-:Y:S01]  /*18f0*/  IMAD R119, R119, R20.reuse, RZ ;  /* 0x0000001477777224 */ /* 0x080fe200078e02ff */
[-C--:B------:R-:W-:Y:S01]  /*1900*/  LEA.HI.X.SX32 R95, R13, R67.reuse, 0x1, P6 ;  /* 0x000000430d5f7211 */ /* 0x080fe200030f0eff */
[-C--:B------:R-:W-:Y:S01]  /*1910*/  IMAD R121, R121, R20.reuse, RZ ;  /* 0x0000001479797224 */ /* 0x080fe200078e02ff */
[-C--:B------:R-:W-:Y:S01]  /*1920*/  LEA.HI.X.SX32 R73, R15, R67.reuse, 0x1, P2 ;  /* 0x000000430f497211 */ /* 0x080fe200010f0eff */
[-C--:B------:R-:W-:Y:S01]  /*1930*/  IMAD R123, R123, R20.reuse, RZ ;  /* 0x000000147b7b7224 */ /* 0x080fe200078e02ff */
[----:B------:R-:W-:Y:S01]  /*1940*/  LEA.HI.X.SX32 R93, R19, R67, 0x1, P4 ;  /* 0x00000043135d7211 */ /* 0x000fe200020f0eff */
[-C--:B------:R-:W-:Y:S01]  /*1950*/  IMAD R125, R125, R20.reuse, RZ ;  /* 0x000000147d7d7224 */ /* 0x080fe200078e02ff */
[----:B------:R-:W-:Y:S01]  /*1960*/  LOP3.LUT R30, R30, R31, RZ, 0x3c, !PT ;  /* 0x0000001f1e1e7212 */ /* 0x000fe200078e3cff */
[-C--:B------:R-:W-:Y:S01]  /*1970*/  IMAD R127, R127, R20.reuse, RZ ;  /* 0x000000147f7f7224 */ /* 0x080fe200078e02ff */
[----:B------:R-:W-:Y:S01]  /*1980*/  LOP3.LUT R29, R29, 0x200, RZ, 0xc0, !PT ;  /* 0x000002001d1d7812 */ /* 0x000fe200078ec0ff */
[----:B------:R-:W-:Y:S01]  /*1990*/  IMAD R129, R129, R20, RZ ;  /* 0x0000001481817224 */ /* 0x000fe200078e02ff */
[----:B------:R-:W-:Y:S01]  /*19a0*/  LEA R76, P6, R22, R66, 0x1 ;  /* 0x00000042164c7211 */ /* 0x000fe200078c08ff */
[----:B------:R-:W-:Y:S01]  /*19b0*/  IMAD R131, R131, R20, RZ ;  /* 0x0000001483837224 */ /* 0x000fe200078e02ff */
        /* <DEDUP_REMOVED lines=10> */
[----:B------:R-:W-:Y:S01]  /*1a60*/  LOP3.LUT R6, R33, 0x30, R8, 0x78, !PT ;  /* 0x0000003021067812 */ /* 0x000fe200078e7808 */
[-C--:B------:R-:W-:Y:S01]  /*1a70*/  IMAD R143, R143, R20.reuse, RZ ;  /* 0x000000148f8f7224 */ /* 0x080fe200078e02ff */
[----:B------:R-:W-:Y:S01]  /*1a80*/  IADD3 R8, R30, UR4, R29 ;  /* 0x000000041e087c10 */ /* 0x000fe2000fffe01d */
[----:B------:R-:W-:Y:S01]  /*1a90*/  IMAD R15, R4, R20, RZ ;  /* 0x00000014040f7224 */ /* 0x000fe200078e02ff */
[----:B------:R-:W-:-:S02]  /*1aa0*/  LEA.HI.X.SX32 R77, R22, R67, 0x1, P6 ;  /* 0x00000043164d7211 */ /* 0x000fc400030f0eff */
[-C--:B------:R-:W-:Y:S02]  /*1ab0*/  LEA.HI.X.SX32 R81, R23, R67.reuse, 0x1, P1 ;  /* 0x0000004317517211 */ /* 0x080fe400008f0eff */
[-C--:B------:R-:W-:Y:S02]  /*1ac0*/  LEA.HI.X.SX32 R85, R24, R67.reuse, 0x1, P2 ;  /* 0x0000004318557211 */ /* 0x080fe400010f0eff */
[-C--:B------:R-:W-:Y:S02]  /*1ad0*/  LEA.HI.X.SX32 R87, R26, R67.reuse, 0x1, P4 ;  /* 0x000000431a577211 */ /* 0x080fe400020f0eff */
[----:B------:R-:W-:Y:S02]  /*1ae0*/  LEA R82, P0, R28, UR8, 0x1 ;  /* 0x000000081c527c11 */ /* 0x000fe4000f8008ff */
[----:B------:R-:W-:Y:S02]  /*1af0*/  LEA R66, P5, R9, R66, 0x1 ;  /* 0x0000004209427211 */ /* 0x000fe400078a08ff */
[----:B------:R-:W-:Y:S01]  /*1b00*/  LEA.HI.X.SX32 R91, R25, R67, 0x1, P3 ;  /* 0x00000043195b7211 */ /* 0x000fe200018f0eff */
[----:B------:R-:W-:Y:S01]  /*1b10*/  IMAD.SHL.U32 R25, R3, 0x2, RZ ;  /* 0x0000000203197824 */ /* 0x000fe200078e00ff */
[----:B------:R-:W-:-:S02]  /*1b20*/  LOP3.LUT R13, R4, 0x12, RZ, 0xfc, !PT ;  /* 0x00000012040d7812 */ /* 0x000fc400078efcff */
[C---:B------:R-:W-:Y:S02]  /*1b30*/  LOP3.LUT R14, R4.reuse, 0x10, RZ, 0xfc, !PT ;  /* 0x00000010040e7812 */ /* 0x040fe400078efcff */
[C---:B------:R-:W-:Y:S01]  /*1b40*/  LOP3.LUT R26, R4.reuse, 0xe, RZ, 0xfc, !PT ;  /* 0x0000000e041a7812 */ /* 0x040fe200078efcff */
[-C--:B------:R-:W-:Y:S01]  /*1b50*/  IMAD R13, R13, R20.reuse, RZ ;  /* 0x000000140d0d7224 */ /* 0x080fe200078e02ff */
[----:B------:R-:W-:Y:S01]  /*1b60*/  LOP3.LUT R27, R4, 0xc, RZ, 0xfc, !PT ;  /* 0x0000000c041b7812 */ /* 0x000fe200078efcff */
[-C--:B------:R-:W-:Y:S01]  /*1b70*/  IMAD R14, R14, R20.reuse, RZ ;  /* 0x000000140e0e7224 */ /* 0x080fe200078e02ff */
[----:B------:R-:W-:Y:S01]  /*1b80*/  LOP3.LUT R11, R4, 0xa, RZ, 0xfc, !PT ;  /* 0x0000000a040b7812 */ /* 0x000fe200078efcff */
[-C--:B------:R-:W-:Y:S01]  /*1b90*/  IMAD R26, R26, R20.reuse, RZ ;  /* 0x000000141a1a7224 */ /* 0x080fe200078e02ff */
[C---:B------:R-:W-:Y:S01]  /*1ba0*/  LOP3.LUT R10, R4.reuse, 0x8, RZ, 0xfc, !PT ;  /* 0x00000008040a7812 */ /* 0x040fe200078efcff */
[-C--:B------:R-:W-:Y:S01]  /*1bb0*/  IMAD R27, R27, R20.reuse, RZ ;  /* 0x000000141b1b7224 */ /* 0x080fe200078e02ff */
[C---:B------:R-:W-:Y:S01]  /*1bc0*/  LOP3.LUT R12, R4.reuse, 0x6, RZ, 0xfc, !PT ;  /* 0x00000006040c7812 */ /* 0x040fe200078efcff */
[-C--:B------:R-:W-:Y:S01]  /*1bd0*/  IMAD R11, R11, R20.reuse, RZ ;  /* 0x000000140b0b7224 */ /* 0x080fe200078e02ff */
[----:B------:R-:W-:Y:S01]  /*1be0*/  LOP3.LUT R30, R4, 0x4, RZ, 0xfc, !PT ;  /* 0x00000004041e7812 */ /* 0x000fe200078efcff */
        /* <DEDUP_REMOVED lines=8> */
[----:B------:R-:W-:Y:S01]  /*1c70*/  IMAD R19, R21, R20, RZ ;  /* 0x0000001415137224 */ /* 0x000fe200078e02ff */
[----:B------:R-:W-:-:S02]  /*1c80*/  LOP3.LUT R24, R4, 0x3e, RZ, 0xfc, !PT ;  /* 0x0000003e04187812 */ /* 0x000fc400078efcff */
[----:B------:R-:W-:Y:S01]  /*1c90*/  LEA.HI.X.SX32 R145, R9, R67, 0x1, P5 ;  /* 0x0000004309917211 */ /* 0x000fe200028f0eff */
[-C--:B------:R-:W-:Y:S01]  /*1ca0*/  IMAD R17, R23, R20.reuse, RZ ;  /* 0x0000001417117224 */ /* 0x080fe200078e02ff */
[----:B------:R-:W-:Y:S01]  /*1cb0*/  LEA.HI.X.SX32 R83, R28, UR9, 0x1, P0 ;  /* 0x000000091c537c11 */ /* 0x000fe200080f0eff */
[----:B------:R-:W-:Y:S01]  /*1cc0*/  IMAD.SHL.U32 R28, R20, 0x40, RZ ;  /* 0x00000040141c7824 */ /* 0x000fe200078e00ff */
[C---:B------:R-:W-:Y:S01]  /*1cd0*/  LOP3.LUT R31, R25.reuse, 0x10, RZ, 0x3c, !PT ;  /* 0x00000010191f7812 */ /* 0x040fe200078e3cff */
[-C--:B------:R-:W-:Y:S01]  /*1ce0*/  IMAD R16, R24, R20.reuse, RZ ;  /* 0x0000001418107224 */ /* 0x080fe200078e02ff */
[C---:B------:R-:W-:Y:S01]  /*1cf0*/  LOP3.LUT R32, R25.reuse, 0x20, RZ, 0x3c, !PT ;  /* 0x0000002019207812 */ /* 0x040fe200078e3cff */
[----:B------:R-:W-:Y:S01]  /*1d00*/  IMAD R9, R22, R20, RZ ;  /* 0x0000001416097224 */ /* 0x000fe200078e02ff */
[C---:B------:R-:W-:Y:S02]  /*1d10*/  LOP3.LUT R33, R25.reuse, 0x30, RZ, 0x3c, !PT ;  /* 0x0000003019217812 */ /* 0x040fe400078e3cff */
[----:B------:R-:W-:-:S02]  /*1d20*/  LOP3.LUT R34, R25, 0x40, RZ, 0x3c, !PT ;  /* 0x0000004019227812 */ /* 0x000fc400078e3cff */
[C---:B------:R-:W-:Y:S02]  /*1d30*/  LOP3.LUT R35, R25.reuse, 0x50, RZ, 0x3c, !PT ;  /* 0x0000005019237812 */ /* 0x040fe400078e3cff */
[C---:B------:R-:W-:Y:S02]  /*1d40*/  LOP3.LUT R68, R25.reuse, 0x60, RZ, 0x3c, !PT ;  /* 0x0000006019447812 */ /* 0x040fe400078e3cff */
[----:B------:R-:W-:Y:S02]  /*1d50*/  LOP3.LUT R69, R25, 0x70, RZ, 0x3c, !PT ;  /* 0x0000007019457812 */ /* 0x000fe400078e3cff */
[----:B------:R-:W-:Y:S02]  /*1d60*/  SHF.R.S32.HI R18, RZ, 0x6, R18 ;  /* 0x00000006ff127819 */ /* 0x000fe40000011412 */
[----:B------:R-:W-:-:S07]  /*1d70*/  LOP3.LUT R20, R6, 0x40, RZ, 0x3c, !PT ;  /* 0x0000004006147812 */ /* 0x000fce00078e3cff */
.L_x_1:
[C---:B------:R-:W-:Y:S02]  /*1d80*/  ISETP.GE.AND P3, PT, R4.reuse, UR5, PT ;  /* 0x0000000504007c0c */ /* 0x040fe4000bf66270 */
[C---:B------:R-:W-:Y:S02]  /*1d90*/  LOP3.LUT R36, R4.reuse, 0x2, RZ, 0xfc, !PT ;  /* 0x0000000204247812 */ /* 0x040fe400078efcff */
[C---:B------:R-:W-:Y:S02]  /*1da0*/  LOP3.LUT R37, R4.reuse, 0x4, RZ, 0xfc, !PT ;  /* 0x0000000404257812 */ /* 0x040fe400078efcff */
[C---:B------:R-:W-:Y:S02]  /*1db0*/  LOP3.LUT R40, R4.reuse, 0xa, RZ, 0xfc, !PT ;  /* 0x0000000a04287812 */ /* 0x040fe400078efcff */
[----:B------:R-:W-:Y:S02]  /*1dc0*/  LOP3.LUT R38, R4, 0x6, RZ, 0xfc, !PT ;  /* 0x0000000604267812 */ /* 0x000fe400078efcff */
[----:B------:R-:W-:-:S02]  /*1dd0*/  ISETP.GE.AND P4, PT, R36, UR5, PT ;  /* 0x0000000524007c0c */ /* 0x000fc4000bf86270 */
[----:B------:R-:W-:Y:S01]  /*1de0*/  ISETP.GE.AND P5, PT, R37, UR5, PT ;  /* 0x0000000525007c0c */ /* 0x000fe2000bfa6270 */
[----:B------:R-:W-:Y:S01]  /*1df0*/  IMAD.WIDE R36, R15, 0x2, R82 ;  /* 0x000000020f247825 */ /* 0x000fe200078e0252 */
[----:B------:R-:W-:Y:S02]  /*1e00*/  PRMT R58, RZ, 0x7610, R58 ;  /* 0x00007610ff3a7816 */ /* 0x000fe4000000003a */
[----:B------:R-:W-:Y:S02]  /*1e10*/  ISETP.GE.AND P1, PT, R40, UR5, PT ;  /* 0x0000000528007c0c */ /* 0x000fe4000bf26270 */
[----:B------:R-:W-:Y:S02]  /*1e20*/  LOP3.LUT R39, R4, 0x8, RZ, 0xfc, !PT ;  /* 0x0000000804277812 */ /* 0x000fe400078efcff */
[----:B------:R-:W-:Y:S01]  /*1e30*/  ISETP.GE.AND P6, PT, R38, UR5, PT ;  /* 0x0000000526007c0c */ /* 0x000fe2000bfc6270 */
[----:B------:R0:W2:Y:S01]  /*1e40*/  @!P3 LDG.E.U16 R58, desc[UR6][R36.64] ;  /* 0x00000006243ab981 */ /* 0x0000a2000c1e1500 */
[----:B------:R-:W-:-:S02]  /*1e50*/  LOP3.LUT R40, R4, 0xe, RZ, 0xfc, !PT ;  /* 0x0000000e04287812 */ /* 0x000fc400078efcff */
[----:B------:R-:W-:Y:S02]  /*1e60*/  LOP3.LUT R41, R4, 0xc, RZ, 0xfc, !PT ;  /* 0x0000000c04297812 */ /* 0x000fe400078efcff */
[----:B------:R-:W-:Y:S01]  /*1e70*/  ISETP.GE.AND P0, PT, R39, UR5, PT ;  /* 0x0000000527007c0c */ /* 0x000fe2000bf06270 */
[----:B------:R-:W-:Y:S01]  /*1e80*/  IMAD.WIDE R38, R29, 0x2, R82 ;  /* 0x000000021d267825 */ /* 0x000fe200078e0252 */
[----:B------:R-:W-:Y:S02]  /*1e90*/  PRMT R136, RZ, 0x7610, R136 ;  /* 0x00007610ff887816 */ /* 0x000fe40000000088 */
[----:B------:R-:W-:Y:S01]  /*1ea0*/  ISETP.GE.AND P3, PT, R40, UR5, PT ;  /* 0x0000000528007c0c */ /* 0x000fe2000bf66270 */
[----:B------:R-:W-:Y:S01]  /*1eb0*/  IMAD.WIDE R42, R30, 0x2, R82 ;  /* 0x000000021e2a7825 */ /* 0x000fe200078e0252 */
[----:B------:R-:W-:Y:S02]  /*1ec0*/  PRMT R149, RZ, 0x7610, R149 ;  /* 0x00007610ff957816 */ /* 0x000fe40000000095 */
[----:B------:R-:W-:Y:S01]  /*1ed0*/  ISETP.GE.AND P2, PT, R41, UR5, PT ;  /* 0x0000000529007c0c */ /* 0x000fe2000bf46270 */
[----:B0-----:R-:W-:Y:S01]  /*1ee0*/  IMAD.WIDE R36, R12, 0x2, R82 ;  /* 0x000000020c247825 */ /* 0x001fe200078e0252 */
[----:B------:R-:W-:Y:S01]  /*1ef0*/  LOP3.LUT R41, R4, 0x10, RZ, 0xfc, !PT ;  /* 0x0000001004297812 */ /* 0x000fe200078efcff */
[----:B------:R-:W3:Y:S01]  /*1f00*/  @!P4 LDG.E.U16 R136, desc[UR6][R38.64] ;  /* 0x000000062688c981 */ /* 0x000ee2000c1e1500 */
[----:B------:R-:W-:-:S02]  /*1f10*/  PRMT R120, RZ, 0x7610, R120 ;  /* 0x00007610ff787816 */ /* 0x000fc40000000078 */
[C---:B------:R-:W-:Y:S01]  /*1f20*/  LOP3.LUT R40, R4.reuse, 0x12, RZ, 0xfc, !PT ;  /* 0x0000001204287812 */ /* 0x040fe200078efcff */
[----:B------:R0:W4:Y:S01]  /*1f30*/  @!P5 LDG.E.U16 R149, desc[UR6][R42.64] ;  /* 0x000000062a95d981 */ /* 0x000122000c1e1500 */
[----:B------:R-:W-:Y:S02]  /*1f40*/  LOP3.LUT R46, R4, 0x14, RZ, 0xfc, !PT ;  /* 0x00000014042e7812 */ /* 0x000fe400078efcff */
[----:B------:R-:W-:Y:S01]  /*1f50*/  ISETP.GE.AND P4, PT, R41, UR5, PT ;  /* 0x0000000529007c0c */ /* 0x000fe2000bf86270 */
[----:B------:R-:W-:Y:S01]  /*1f60*/  IMAD.WIDE R44, R11, 0x2, R82 ;  /* 0x000000020b2c7825 */ /* 0x000fe200078e0252 */
[----:B------:R-:W-:Y:S01]  /*1f70*/  PRMT R118, RZ, 0x7610, R118 ;  /* 0x00007610ff767816 */ /* 0x000fe20000000076 */
[----:B------:R1:W5:Y:S01]  /*1f80*/  @!P6 LDG.E.U16 R120, desc[UR6][R36.64] ;  /* 0x000000062478e981 */ /* 0x000362000c1e1500 */
[----:B------:R-:W-:Y:S01]  /*1f90*/  PRMT R134, RZ, 0x7610, R134 ;  /* 0x00007610ff867816 */ /* 0x000fe20000000086 */
[----:B0-----:R-:W-:Y:S01]  /*1fa0*/  IMAD.WIDE R42, R26, 0x2, R82 ;  /* 0x000000021a2a7825 */ /* 0x001fe200078e0252 */
[----:B------:R-:W-:-:S02]  /*1fb0*/  ISETP.GE.AND P5, PT, R40, UR5, PT ;  /* 0x0000000528007c0c */ /* 0x000fc4000bfa6270 */
[----:B------:R-:W-:Y:S01]  /*1fc0*/  PRMT R64, RZ, 0x7610, R64 ;  /* 0x00007610ff407816 */ /* 0x000fe20000000040 */
[--C-:B------:R-:W-:Y:S01]  /*1fd0*/  IMAD.WIDE R40, R10, 0x2, R82.reuse ;  /* 0x000000020a287825 */ /* 0x100fe200078e0252 */
[----:B------:R-:W-:Y:S01]  /*1fe0*/  ISETP.GE.AND P6, PT, R46, UR5, PT ;  /* 0x000000052e007c0c */ /* 0x000fe2000bfc6270 */
[----:B------:R-:W5:Y:S01]  /*1ff0*/  @!P3 LDG.E.U16 R118, desc[UR6][R42.64] ;  /* 0x000000062a76b981 */ /* 0x000f62000c1e1500 */
[C---:B-1----:R-:W-:Y:S02]  /*2000*/  LOP3.LUT R36, R4.reuse, 0x1c, RZ, 0xfc, !PT ;  /* 0x0000001c04247812 */ /* 0x042fe400078efcff */
[C---:B------:R-:W-:Y:S01]  /*2010*/  LOP3.LUT R46, R4.reuse, 0x18, RZ, 0xfc, !PT ;  /* 0x00000018042e7812 */ /* 0x040fe200078efcff */
[----:B------:R0:W4:Y:S01]  /*2020*/  @!P1 LDG.E.U16 R134, desc[UR6][R44.64] ;  /* 0x000000062c869981 */ /* 0x000122000c1e1500 */
[----:B------:R-:W-:Y:S02]  /*2030*/  LOP3.LUT R47, R4, 0x16, RZ, 0xfc, !PT ;  /* 0x00000016042f7812 */ /* 0x000fe400078efcff */
[----:B------:R-:W-:Y:S01]  /*2040*/  ISETP.GE.AND P3, PT, R36, UR5, PT ;  /* 0x0000000524007c0c */ /* 0x000fe2000bf66270 */
[----:B------:R-:W-:Y:S01]  /*2050*/  IMAD.WIDE R36, R14, 0x2, R82 ;  /* 0x000000020e247825 */ /* 0x000fe200078e0252 */
[----:B------:R-:W-:Y:S01]  /*2060*/  PRMT R56, RZ, 0x7610, R56 ;  /* 0x00007610ff387816 */ /* 0x000fe20000000038 */
[----:B------:R1:W3:Y:S01]  /*2070*/  @!P0 LDG.E.U16 R64, desc[UR6][R40.64] ;  /* 0x0000000628408981 */ /* 0x0002e2000c1e1500 */
[----:B------:R-:W-:Y:S01]  /*2080*/  PRMT R147, RZ, 0x7610, R147 ;  /* 0x00007610ff937816 */ /* 0x000fe20000000093 */
[----:B------:R-:W-:Y:S01]  /*2090*/  IMAD.WIDE R38, R27, 0x2, R82 ;  /* 0x000000021b267825 */ /* 0x000fe200078e0252 */
[----:B------:R-:W-:-:S02]  /*20a0*/  ISETP.GE.AND P1, PT, R46, UR5, PT ;  /* 0x000000052e007c0c */ /* 0x000fc4000bf26270 */
[----:B------:R-:W-:Y:S01]  /*20b0*/  ISETP.GE.AND P0, PT, R47, UR5, PT ;  /* 0x000000052f007c0c */ /* 0x000fe2000bf06270 */
[----:B0-----:R-:W-:Y:S01]  /*20c0*/  IMAD.WIDE R44, R143, 0x2, R82 ;  /* 0x000000028f2c7825 */ /* 0x001fe200078e0252 */
[C---:B------:R-:W-:Y:S01]  /*20d0*/  LOP3.LUT R46, R4.reuse, 0x1e, RZ, 0xfc, !PT ;  /* 0x0000001e042e7812 */ /* 0x040fe200078efcff */
[----:B------:R0:W5:Y:S01]  /*20e0*/  @!P4 LDG.E.U16 R56, desc[UR6][R36.64] ;  /* 0x000000062438c981 */ /* 0x000162000c1e1500 */
[----:B------:R-:W-:Y:S02]  /*20f0*/  LOP3.LUT R47, R4, 0x1a, RZ, 0xfc, !PT ;  /* 0x0000001a042f7812 */ /* 0x000fe400078efcff */
[----:B------:R-:W-:Y:S01]  /*2100*/  PRMT R67, RZ, 0x7610, R67 ;  /* 0x00007610ff437816 */ /* 0x000fe20000000043 */
[----:B------:R0:W4:Y:S01]  /*2110*/  @!P2 LDG.E.U16 R147, desc[UR6][R38.64] ;  /* 0x000000062693a981 */ /* 0x000122000c1e1500 */
[----:B------:R-:W-:Y:S01]  /*2120*/  PRMT R132, RZ, 0x7610, R132 ;  /* 0x00007610ff847816 */ /* 0x000fe20000000084 */
[----:B-1----:R-:W-:Y:S01]  /*2130*/  IMAD.WIDE R40, R13, 0x2, R82 ;  /* 0x000000020d287825 */ /* 0x002fe200078e0252 */
[----:B------:R-:W-:-:S02]  /*2140*/  ISETP.GE.AND P4, PT, R46, UR5, PT ;  /* 0x000000052e007c0c */ /* 0x000fc4000bf86270 */
[----:B------:R-:W-:Y:S01]  /*2150*/  ISETP.GE.AND P2, PT, R47, UR5, PT ;  /* 0x000000052f007c0c */ /* 0x000fe2000bf46270 */
[----:B------:R-:W-:Y:S01]  /*2160*/  IMAD.WIDE R42, R139, 0x2, R82 ;  /* 0x000000028b2a7825 */ /* 0x000fe200078e0252 */
[----:B------:R-:W-:Y:S01]  /*2170*/  PRMT R50, RZ, 0x7610, R50 ;  /* 0x00007610ff327816 */ /* 0x000fe20000000032 */
[----:B------:R-:W4:Y:S01]  /*2180*/  @!P6 LDG.E.U16 R67, desc[UR6][R44.64] ;  /* 0x000000062c43e981 */ /* 0x000f22000c1e1500 */
[C---:B------:R-:W-:Y:S02]  /*2190*/  LOP3.LUT R46, R4.reuse, 0x22, RZ, 0xfc, !PT ;  /* 0x00000022042e7812 */ /* 0x040fe400078efcff */
[C---:B------:R-:W-:Y:S01]  /*21a0*/  LOP3.LUT R47, R4.reuse, 0x20, RZ, 0xfc, !PT ;  /* 0x00000020042f7812 */ /* 0x040fe200078efcff */
[----:B------:R-:W4:Y:S01]  /*21b0*/  @!P5 LDG.E.U16 R132, desc[UR6][R40.64] ;  /* 0x000000062884d981 */ /* 0x000f22000c1e1500 */
[----:B0-----:R-:W-:Y:S01]  /*21c0*/  LOP3.LUT R36, R4, 0x26, RZ, 0xfc, !PT ;  /* 0x0000002604247812 */ /* 0x001fe200078efcff */
[----:B------:R-:W-:Y:S01]  /*21d0*/  IMAD.WIDE R38, R141, 0x2, R82 ;  /* 0x000000028d267825 */ /* 0x000fe200078e0252 */
[----:B------:R-:W-:Y:S01]  /*21e0*/  PRMT R116, RZ, 0x7610, R116 ;  /* 0x00007610ff747816 */ /* 0x000fe20000000074 */
[----:B------:R0:W4:Y:S01]  /*21f0*/  @!P1 LDG.E.U16 R50, desc[UR6][R42.64] ;  /* 0x000000062a329981 */ /* 0x000122000c1e1500 */
[----:B------:R-:W-:-:S02]  /*2200*/  ISETP.GE.AND P6, PT, R46, UR5, PT ;  /* 0x000000052e007c0c */ /* 0x000fc4000bfc6270 */
[----:B------:R-:W-:Y:S02]  /*2210*/  ISETP.GE.AND P5, PT, R47, UR5, PT ;  /* 0x000000052f007c0c */ /* 0x000fe4000bfa6270 */
[----:B------:R-:W-:Y:S01]  /*2220*/  LOP3.LUT R47, R4, 0x24, RZ, 0xfc, !PT ;  /* 0x00000024042f7812 */ /* 0x000fe200078efcff */
[----:B------:R-:W4:Y:S01]  /*2230*/  @!P0 LDG.E.U16 R116, desc[UR6][R38.64] ;  /* 0x0000000626748981 */ /* 0x000f22000c1e1500 */
[----:B------:R-:W-:Y:S01]  /*2240*/  ISETP.GE.AND P1, PT, R36, UR5, PT ;  /* 0x0000000524007c0c */ /* 0x000fe2000bf26270 */
[----:B------:R-:W-:Y:S01]  /*2250*/  IMAD.WIDE R36, R137, 0x2, R82 ;  /* 0x0000000289247825 */ /* 0x000fe200078e0252 */
[----:B------:R-:W-:Y:S02]  /*2260*/  PRMT R130, RZ, 0x7610, R130 ;  /* 0x00007610ff827816 */ /* 0x000fe40000000082 */
[----:B------:R-:W-:Y:S01]  /*2270*/  ISETP.GE.AND P0, PT, R47, UR5, PT ;  /* 0x000000052f007c0c */ /* 0x000fe2000bf06270 */
[----:B0-----:R-:W-:Y:S01]  /*2280*/  IMAD.WIDE R42, R129, 0x2, R82 ;  /* 0x00000002812a7825 */ /* 0x001fe200078e0252 */
[----:B------:R-:W-:-:S02]  /*2290*/  PRMT R128, RZ, 0x7610, R128 ;  /* 0x00007610ff807816 */ /* 0x000fc40000000080 */
[----:B------:R-:W-:Y:S01]  /*22a0*/  PRMT R65, RZ, 0x7610, R65 ;  /* 0x00007610ff417816 */ /* 0x000fe20000000041 */
[----:B------:R-:W-:Y:S01]  /*22b0*/  IMAD.WIDE R40, R135, 0x2, R82 ;  /* 0x0000000287287825 */ /* 0x000fe200078e0252 */
[----:B------:R0:W4:Y:S01]  /*22c0*/  @!P2 LDG.E.U16 R130, desc[UR6][R36.64] ;  /* 0x000000062482a981 */ /* 0x000122000c1e1500 */
[----:B------:R-:W-:Y:S02]  /*22d0*/  PRMT R114, RZ, 0x7610, R114 ;  /* 0x00007610ff727816 */ /* 0x000fe40000000072 */
[----:B------:R-:W-:Y:S01]  /*22e0*/  IMAD.WIDE R44, R133, 0x2, R82 ;  /* 0x00000002852c7825 */ /* 0x000fe200078e0252 */
[C---:B------:R-:W-:Y:S01]  /*22f0*/  LOP3.LUT R46, R4.reuse, 0x28, RZ, 0xfc, !PT ;  /* 0x00000028042e7812 */ /* 0x040fe200078efcff */
[----:B------:R-:W4:Y:S01]  /*2300*/  @!P6 LDG.E.U16 R128, desc[UR6][R42.64] ;  /* 0x000000062a80e981 */ /* 0x000f22000c1e1500 */
[----:B------:R-:W-:Y:S02]  /*2310*/  PRMT R59, RZ, 0x7610, R59 ;  /* 0x00007610ff3b7816 */ /* 0x000fe4000000003b */
[----:B------:R-:W-:Y:S01]  /*2320*/  PRMT R112, RZ, 0x7610, R112 ;  /* 0x00007610ff707816 */ /* 0x000fe20000000070 */
[----:B------:R1:W4:Y:S01]  /*2330*/  @!P3 LDG.E.U16 R65, desc[UR6][R40.64] ;  /* 0x000000062841b981 */ /* 0x000322000c1e1500 */
[----:B0-----:R-:W-:-:S02]  /*2340*/  LOP3.LUT R36, R4, 0x30, RZ, 0xfc, !PT ;  /* 0x0000003004247812 */ /* 0x001fc400078efcff */
[----:B------:R-:W-:Y:S01]  /*2350*/  ISETP.GE.AND P2, PT, R46, UR5, PT ;  /* 0x000000052e007c0c */ /* 0x000fe2000bf46270 */
[----:B------:R0:W4:Y:S01]  /*2360*/  @!P4 LDG.E.U16 R114, desc[UR6][R44.64] ;  /* 0x000000062c72c981 */ /* 0x000122000c1e1500 */
[----:B------:R-:W-:Y:S01]  /*2370*/  ISETP.GE.AND P6, PT, R36, UR5, PT ;  /* 0x0000000524007c0c */ /* 0x000fe2000bfc6270 */
[----:B------:R-:W-:Y:S01]  /*2380*/  IMAD.WIDE R36, R127, 0x2, R82 ;  /* 0x000000027f247825 */ /* 0x000fe200078e0252 */
[----:B------:R-:W-:-:S03]  /*2390*/  LOP3.LUT R47, R4, 0x2a, RZ, 0xfc, !PT ;  /* 0x0000002a042f7812 */ /* 0x000fc600078efcff */
[--C-:B-1----:R-:W-:Y:S01]  /*23a0*/  IMAD.WIDE R40, R125, 0x2, R82.reuse ;  /* 0x000000027d287825 */ /* 0x102fe200078e0252 */
[C---:B------:R-:W-:Y:S01]  /*23b0*/  LOP3.LUT R46, R4.reuse, 0x2c, RZ, 0xfc, !PT ;  /* 0x0000002c042e7812 */ /* 0x040fe200078efcff */
[----:B------:R-:W4:Y:S01]  /*23c0*/  @!P0 LDG.E.U16 R59, desc[UR6][R36.64] ;  /* 0x00000006243b8981 */ /* 0x000f22000c1e1500 */
[C---:B0-----:R-:W-:Y:S02]  /*23d0*/  LOP3.LUT R44, R4.reuse, 0x32, RZ, 0xfc, !PT ;  /* 0x00000032042c7812 */ /* 0x041fe400078efcff */
[----:B------:R-:W-:Y:S01]  /*23e0*/  LOP3.LUT R45, R4, 0x34, RZ, 0xfc, !PT ;  /* 0x00000034042d7812 */ /* 0x000fe200078efcff */
[----:B------:R-:W4:Y:S01]  /*23f0*/  @!P1 LDG.E.U16 R112, desc[UR6][R40.64] ;  /* 0x0000000628709981 */ /* 0x000f22000c1e1500 */
[----:B------:R-:W-:Y:S01]  /*2400*/  ISETP.GE.AND P3, PT, R47, UR5, PT ;  /* 0x000000052f007c0c */ /* 0x000fe2000bf66270 */
[----:B------:R-:W-:Y:S01]  /*2410*/  IMAD.WIDE R38, R131, 0x2, R82 ;  /* 0x0000000283267825 */ /* 0x000fe200078e0252 */
[----:B------:R-:W-:Y:S02]  /*2420*/  PRMT R48, RZ, 0x7610, R48 ;  /* 0x00007610ff307816 */ /* 0x000fe40000000030 */
[----:B------:R-:W-:-:S02]  /*2430*/  ISETP.GE.AND P4, PT, R46, UR5, PT ;  /* 0x000000052e007c0c */ /* 0x000fc4000bf86270 */
[----:B------:R-:W-:Y:S02]  /*2440*/  ISETP.GE.AND P0, PT, R44, UR5, PT ;  /* 0x000000052c007c0c */ /* 0x000fe4000bf06270 */
[----:B------:R-:W-:Y:S01]  /*2450*/  ISETP.GE.AND P1, PT, R45, UR5, PT ;  /* 0x000000052d007c0c */ /* 0x000fe2000bf26270 */
[----:B------:R0:W4:Y:S01]  /*2460*/  @!P5 LDG.E.U16 R48, desc[UR6][R38.64] ;  /* 0x000000062630d981 */ /* 0x000122000c1e1500 */
[----:B------:R-:W-:Y:S01]  /*2470*/  LOP3.LUT R47, R4, 0x2e, RZ, 0xfc, !PT ;  /* 0x0000002e042f7812 */ /* 0x000fe200078efcff */
[----:B------:R-:W-:Y:S01]  /*2480*/  IMAD.WIDE R42, R119, 0x2, R82 ;  /* 0x00000002772a7825 */ /* 0x000fe200078e0252 */
[----:B------:R-:W-:Y:S02]  /*2490*/  PRMT R142, RZ, 0x7610, R142 ;  /* 0x00007610ff8e7816 */ /* 0x000fe4000000008e */
[----:B------:R-:W-:Y:S01]  /*24a0*/  ISETP.GE.AND P5, PT, R47, UR5, PT ;  /* 0x000000052f007c0c */ /* 0x000fe2000bfa6270 */
[----:B------:R-:W-:Y:S01]  /*24b0*/  IMAD.WIDE R46, R123, 0x2, R82 ;  /* 0x000000027b2e7825 */ /* 0x000fe200078e0252 */
[----:B------:R-:W-:-:S02]  /*24c0*/  PRMT R126, RZ, 0x7610, R126 ;  /* 0x00007610ff7e7816 */ /* 0x000fc4000000007e */
[----:B------:R-:W-:Y:S01]  /*24d0*/  PRMT R57, RZ, 0x7610, R57 ;  /* 0x00007610ff397816 */ /* 0x000fe20000000039 */
[----:B0-----:R-:W-:Y:S01]  /*24e0*/  IMAD.WIDE R38, R121, 0x2, R82 ;  /* 0x0000000279267825 */ /* 0x001fe200078e0252 */
[----:B------:R-:W-:Y:S01]  /*24f0*/  PRMT R124, RZ, 0x7610, R124 ;  /* 0x00007610ff7c7816 */ /* 0x000fe2000000007c */
[----:B------:R0:W4:Y:S01]  /*2500*/  @!P2 LDG.E.U16 R142, desc[UR6][R46.64] ;  /* 0x000000062e8ea981 */ /* 0x000122000c1e1500 */
[----:B------:R-:W-:Y:S01]  /*2510*/  PRMT R51, RZ, 0x7610, R51 ;  /* 0x00007610ff337816 */ /* 0x000fe20000000033 */
[--C-:B------:R-:W-:Y:S01]  /*2520*/  IMAD.WIDE R36, R113, 0x2, R82.reuse ;  /* 0x0000000271247825 */ /* 0x100fe200078e0252 */
[----:B------:R-:W-:Y:S01]  /*2530*/  LOP3.LUT R49, R4, 0x36, RZ, 0xfc, !PT ;  /* 0x0000003604317812 */ /* 0x000fe200078efcff */
[----:B------:R1:W4:Y:S02]  /*2540*/  @!P3 LDG.E.U16 R126, desc[UR6][R38.64] ;  /* 0x00000006267eb981 */ /* 0x000324000c1e1500 */
[----:B------:R-:W-:Y:S01]  /*2550*/  IMAD.WIDE R40, R111, 0x2, R82 ;  /* 0x000000026f287825 */ /* 0x000fe200078e0252 */
[----:B------:R-:W-:Y:S01]  /*2560*/  ISETP.GE.AND P2, PT, R49, UR5, PT ;  /* 0x0000000531007c0c */ /* 0x000fe2000bf46270 */
[----:B------:R1:W4:Y:S01]  /*2570*/  @!P4 LDG.E.U16 R57, desc[UR6][R42.64] ;  /* 0x000000062a39c981 */ /* 0x000322000c1e1500 */
[----:B------:R-:W-:-:S02]  /*2580*/  ISETP.GE.AND P3, PT, R21, UR5, PT ;  /* 0x0000000515007c0c */ /* 0x000fc4000bf66270 */
[----:B------:R-:W-:Y:S01]  /*2590*/  ISETP.GE.AND P4, PT, R23, UR5, PT ;  /* 0x0000000517007c0c */ /* 0x000fe2000bf86270 */
[----:B------:R-:W4:Y:S01]  /*25a0*/  @!P0 LDG.E.U16 R124, desc[UR6][R36.64] ;  /* 0x00000006247c8981 */ /* 0x000f22000c1e1500 */
[----:B------:R-:W-:-:S03]  /*25b0*/  ISETP.GE.AND P0, PT, R22, UR5, PT ;  /* 0x0000000516007c0c */ /* 0x000fc6000bf06270 */
[----:B------:R-:W4:Y:S01]  /*25c0*/  @!P1 LDG.E.U16 R51, desc[UR6][R40.64] ;  /* 0x0000000628339981 */ /* 0x000f22000c1e1500 */
[----:B------:R-:W-:Y:S01]  /*25d0*/  ISETP.GE.AND P1, PT, R24, UR5, PT ;  /* 0x0000000518007c0c */ /* 0x000fe2000bf26270 */
[----:B------:R-:W-:Y:S01]  /*25e0*/  IMAD.WIDE R44, R117, 0x2, R82 ;  /* 0x00000002752c7825 */ /* 0x000fe200078e0252 */
[----:B------:R-:W-:Y:S02]  /*25f0*/  PRMT R110, RZ, 0x7610, R110 ;  /* 0x00007610ff6e7816 */ /* 0x000fe4000000006e */
[----:B------:R-:W-:Y:S01]  /*2600*/  PRMT R140, RZ, 0x7610, R140 ;  /* 0x00007610ff8c7816 */ /* 0x000fe2000000008c */
[----:B------:R-:W-:Y:S01]  /*2610*/  IMAD.WIDE R78, R115, 0x2, R82 ;  /* 0x00000002734e7825 */ /* 0x000fe200078e0252 */
[----:B------:R-:W-:Y:S02]  /*2620*/  PRMT R108, RZ, 0x7610, R108 ;  /* 0x00007610ff6c7816 */ /* 0x000fe4000000006c */
[----:B------:R1:W4:Y:S01]  /*2630*/  @!P5 LDG.E.U16 R110, desc[UR6][R44.64] ;  /* 0x000000062c6ed981 */ /* 0x000322000c1e1500 */
[----:B------:R-:W-:Y:S01]  /*2640*/  PRMT R138, RZ, 0x7610, R138 ;  /* 0x00007610ff8a7816 */ /* 0x000fe2000000008a */
[----:B0-----:R-:W-:Y:S01]  /*2650*/  IMAD.WIDE R46, R109, 0x2, R82 ;  /* 0x000000026d2e7825 */ /* 0x001fe200078e0252 */
[----:B------:R-:W-:Y:S01]  /*2660*/  PRMT R122, RZ, 0x7610, R122 ;  /* 0x00007610ff7a7816 */ /* 0x000fe2000000007a */
[----:B------:R0:W4:Y:S01]  /*2670*/  @!P6 LDG.E.U16 R140, desc[UR6][R78.64] ;  /* 0x000000064e8ce981 */ /* 0x000122000c1e1500 */
[----:B------:R-:W-:Y:S01]  /*2680*/  PRMT R49, RZ, 0x7610, R49 ;  /* 0x00007610ff317816 */ /* 0x000fe20000000031 */
[----:B-1----:R-:W-:Y:S01]  /*2690*/  IMAD.WIDE R38, R19, 0x2, R82 ;  /* 0x0000000213267825 */ /* 0x002fe200078e0252 */
[----:B------:R-:W-:Y:S01]  /*26a0*/  PRMT R106, RZ, 0x7610, R106 ;  /* 0x00007610ff6a7816 */ /* 0x000fe2000000006a */
[----:B------:R-:W4:Y:S02]  /*26b0*/  @!P2 LDG.E.U16 R108, desc[UR6][R46.64] ;  /* 0x000000062e6ca981 */ /* 0x000f24000c1e1500 */
[----:B------:R-:W-:-:S02]  /*26c0*/  IMAD.WIDE R42, R9, 0x2, R82 ;  /* 0x00000002092a7825 */ /* 0x000fc400078e0252 */
[----:B------:R1:W4:Y:S02]  /*26d0*/  @!P3 LDG.E.U16 R138, desc[UR6][R38.64] ;  /* 0x00000006268ab981 */ /* 0x000324000c1e1500 */
[--C-:B------:R-:W-:Y:S02]  /*26e0*/  IMAD.WIDE R44, R17, 0x2, R82.reuse ;  /* 0x00000002112c7825 */ /* 0x100fe400078e0252 */
[----:B------:R-:W4:Y:S02]  /*26f0*/  @!P0 LDG.E.U16 R122, desc[UR6][R42.64] ;  /* 0x000000062a7a8981 */ /* 0x000f24000c1e1500 */
[----:B------:R-:W-:Y:S02]  /*2700*/  IMAD.WIDE R36, R16, 0x2, R82 ;  /* 0x0000000210247825 */ /* 0x000fe400078e0252 */
[----:B------:R-:W4:Y:S04]  /*2710*/  @!P4 LDG.E.U16 R49, desc[UR6][R44.64] ;  /* 0x000000062c31c981 */ /* 0x000f28000c1e1500 */
[----:B------:R1:W4:Y:S01]  /*2720*/  @!P1 LDG.E.U16 R106, desc[UR6][R36.64] ;  /* 0x00000006246a9981 */ /* 0x000322000c1e1500 */
[----:B------:R-:W-:Y:S01]  /*2730*/  BAR.SYNC.DEFER_BLOCKING 0x0 ;  /* 0x0000000000007b1d */ /* 0x000fe20000010000 */
[----:B------:R-:W-:Y:S01]  /*2740*/  ISETP.GE.AND P2, PT, R3, UR5, PT ;  /* 0x0000000503007c0c */ /* 0x000fe2000bf46270 */
[----:B0-----:R-:W-:-:S02]  /*2750*/  IMAD.MOV.U32 R78, RZ, RZ, R66 ;  /* 0x000000ffff4e7224 */ /* 0x001fc400078e0042 */
[----:B------:R-:W-:Y:S01]  /*2760*/  IMAD.MOV.U32 R79, RZ, RZ, R145 ;  /* 0x000000ffff4f7224 */ /* 0x000fe200078e0091 */
[----:B------:R-:W-:Y:S01]  /*2770*/  PRMT R66, RZ, 0x7610, R66 ;  /* 0x00007610ff427816 */ /* 0x000fe20000000042 */
[----:B-1----:R-:W-:Y:S01]  /*2780*/  IMAD.WIDE R38, R105, 0x2, R86 ;  /* 0x0000000269267825 */ /* 0x002fe200078e0256 */
[----:B------:R-:W-:-:S03]  /*2790*/  PRMT R104, RZ, 0x7610, R104 ;  /* 0x00007610ff687816 */ /* 0x000fc60000000068 */
[C---:B------:R-:W-:Y:S01]  /*27a0*/  IMAD.WIDE R40, R105.reuse, 0x2, R78 ;  /* 0x0000000269287825 */ /* 0x040fe200078e024e */
[----:B------:R-:W-:Y:S02]  /*27b0*/  PRMT R47, RZ, 0x7610, R47 ;  /* 0x00007610ff2f7816 */ /* 0x000fe4000000002f */
[----:B------:R-:W-:Y:S01]  /*27c0*/  PRMT R46, RZ, 0x7610, R46 ;  /* 0x00007610ff2e7816 */ /* 0x000fe2000000002e */
[C---:B------:R-:W-:Y:S01]  /*27d0*/  IMAD.WIDE R36, R105.reuse, 0x2, R90 ;  /* 0x0000000269247825 */ /* 0x040fe200078e025a */
[----:B------:R-:W-:Y:S02]  /*27e0*/  PRMT R45, RZ, 0x7610, R45 ;  /* 0x00007610ff2d7816 */ /* 0x000fe4000000002d */
[----:B------:R-:W-:Y:S01]  /*27f0*/  PRMT R44, RZ, 0x7610, R44 ;  /* 0x00007610ff2c7816 */ /* 0x000fe2000000002c */
[C---:B------:R-:W-:Y:S01]  /*2800*/  IMAD.WIDE R42, R105.reuse, 0x2, R76 ;  /* 0x00000002692a7825 */ /* 0x040fe200078e024c */
[----:B------:R-:W-:Y:S01]  /*2810*/  PRMT R145, RZ, 0x7610, R145 ;  /* 0x00007610ff917816 */ /* 0x000fe20000000091 */
[----:B------:R0:W4:Y:S04]  /*2820*/  @!P2 LDG.E.U16 R66, desc[UR6][R38.64] ;  /* 0x000000062642a981 */ /* 0x000128000c1e1500 */
[----:B------:R1:W4:Y:S01]  /*2830*/  @!P2 LDG.E.U16 R104, desc[UR6][R40.64] ;  /* 0x000000062868a981 */ /* 0x000322000c1e1500 */
[----:B------:R-:W-:Y:S01]  /*2840*/  IMAD.WIDE R150, R105, 0x2, R74 ;  /* 0x0000000269967825 */ /* 0x000fe200078e024a */
[----:B------:R-:W-:-:S02]  /*2850*/  PRMT R148, RZ, 0x7610, R148 ;  /* 0x00007610ff947816 */ /* 0x000fc40000000094 */
[----:B------:R1:W4:Y:S01]  /*2860*/  @!P2 LDG.E.U16 R47, desc[UR6][R36.64] ;  /* 0x00000006242fa981 */ /* 0x000322000c1e1500 */
[C---:B0-----:R-:W-:Y:S01]  /*2870*/  IMAD.WIDE R38, R105.reuse, 0x2, R84 ;  /* 0x0000000269267825 */ /* 0x041fe200078e0254 */
[----:B------:R-:W-:Y:S02]  /*2880*/  PRMT R146, RZ, 0x7610, R146 ;  /* 0x00007610ff927816 */ /* 0x000fe40000000092 */
[----:B------:R0:W4:Y:S01]  /*2890*/  @!P2 LDG.E.U16 R44, desc[UR6][R42.64] ;  /* 0x000000062a2ca981 */ /* 0x000122000c1e1500 */
[C---:B-1----:R-:W-:Y:S01]  /*28a0*/  IMAD.WIDE R40, R105.reuse, 0x2, R80 ;  /* 0x0000000269287825 */ /* 0x042fe200078e0250 */
[----:B------:R-:W-:Y:S02]  /*28b0*/  PRMT R153, RZ, 0x7610, R153 ;  /* 0x00007610ff997816 */ /* 0x000fe40000000099 */
[----:B------:R1:W4:Y:S01]  /*28c0*/  @!P2 LDG.E.U16 R46, desc[UR6][R38.64] ;  /* 0x00000006262ea981 */ /* 0x000322000c1e1500 */
[----:B------:R-:W-:Y:S01]  /*28d0*/  PRMT R144, RZ, 0x7610, R144 ;  /* 0x00007610ff907816 */ /* 0x000fe20000000090 */
[----:B------:R-:W-:-:S02]  /*28e0*/  IMAD.WIDE R36, R105, 0x2, R70 ;  /* 0x0000000269247825 */ /* 0x000fc400078e0246 */
[----:B------:R1:W4:Y:S02]  /*28f0*/  @!P2 LDG.E.U16 R45, desc[UR6][R40.64] ;  /* 0x00000006282da981 */ /* 0x000324000c1e1500 */
[C---:B0-----:R-:W-:Y:S01]  /*2900*/  IMAD.WIDE R42, R105.reuse, 0x2, R94 ;  /* 0x00000002692a7825 */ /* 0x041fe200078e025e */
[----:B------:R-:W-:Y:S01]  /*2910*/  PRMT R155, RZ, 0x7610, R155 ;  /* 0x00007610ff9b7816 */ /* 0x000fe2000000009b */
[----:B------:R0:W4:Y:S02]  /*2920*/  @!P2 LDG.E.U16 R145, desc[UR6][R150.64] ;  /* 0x000000069691a981 */ /* 0x000124000c1e1500 */
[C---:B-1----:R-:W-:Y:S01]  /*2930*/  IMAD.WIDE R38, R105.reuse, 0x2, R72 ;  /* 0x0000000269267825 */ /* 0x042fe200078e0248 */
[----:B------:R-:W-:Y:S01]  /*2940*/  PRMT R154, RZ, 0x7610, R154 ;  /* 0x00007610ff9a7816 */ /* 0x000fe2000000009a */
[----:B------:R1:W4:Y:S02]  /*2950*/  @!P2 LDG.E.U16 R148, desc[UR6][R36.64] ;  /* 0x000000062494a981 */ /* 0x000324000c1e1500 */
[C---:B------:R-:W-:Y:S01]  /*2960*/  IMAD.WIDE R40, R105.reuse, 0x2, R88 ;  /* 0x0000000269287825 */ /* 0x040fe200078e0258 */
[----:B------:R-:W-:Y:S01]  /*2970*/  PRMT R157, RZ, 0x7610, R157 ;  /* 0x00007610ff9d7816 */ /* 0x000fe2000000009d */
[----:B------:R1:W4:Y:S02]  /*2980*/  @!P2 LDG.E.U16 R146, desc[UR6][R38.64] ;  /* 0x000000062692a981 */ /* 0x000324000c1e1500 */
[C---:B0-----:R-:W-:Y:S01]  /*2990*/  IMAD.WIDE R150, R105.reuse, 0x2, R96 ;  /* 0x0000000269967825 */ /* 0x041fe200078e0260 */
[----:B------:R-:W-:Y:S01]  /*29a0*/  PRMT R152, RZ, 0x7610, R152 ;  /* 0x00007610ff987816 */ /* 0x000fe20000000098 */
[----:B------:R0:W4:Y:S01]  /*29b0*/  @!P2 LDG.E.U16 R153, desc[UR6][R40.64] ;  /* 0x000000062899a981 */ /* 0x000122000c1e1500 */
[----:B------:R-:W-:Y:S01]  /*29c0*/  PRMT R156, RZ, 0x7610, R156 ;  /* 0x00007610ff9c7816 */ /* 0x000fe2000000009c */
[----:B-1----:R-:W-:-:S02]  /*29d0*/  IMAD.WIDE R36, R105, 0x2, R100 ;  /* 0x0000000269247825 */ /* 0x002fc400078e0264 */
[----:B------:R1:W4:Y:S02]  /*29e0*/  @!P2 LDG.E.U16 R144, desc[UR6][R42.64] ;  /* 0x000000062a90a981 */ /* 0x000324000c1e1500 */
[C---:B------:R-:W-:Y:S02]  /*29f0*/  IMAD.WIDE R38, R105.reuse, 0x2, R98 ;  /* 0x0000000269267825 */ /* 0x040fe400078e0262 */
[----:B------:R-:W4:Y:S02]  /*2a00*/  @!P2 LDG.E.U16 R155, desc[UR6][R150.64] ;  /* 0x00000006969ba981 */ /* 0x000f24000c1e1500 */
[C---:B0-----:R-:W-:Y:S02]  /*2a10*/  IMAD.WIDE R40, R105.reuse, 0x2, R92 ;  /* 0x0000000269287825 */ /* 0x041fe400078e025c */
[----:B------:R-:W4:Y:S02]  /*2a20*/  @!P2 LDG.E.U16 R154, desc[UR6][R36.64] ;  /* 0x00000006249aa981 */ /* 0x000f24000c1e1500 */
[----:B-1----:R-:W-:-:S02]  /*2a30*/  IMAD.WIDE R42, R105, 0x2, R102 ;  /* 0x00000002692a7825 */ /* 0x002fc400078e0266 */
[----:B------:R-:W4:Y:S04]  /*2a40*/  @!P2 LDG.E.U16 R157, desc[UR6][R38.64] ;  /* 0x00000006269da981 */ /* 0x000f28000c1e1500 */
[----:B------:R-:W4:Y:S04]  /*2a50*/  @!P2 LDG.E.U16 R152, desc[UR6][R40.64] ;  /* 0x000000062898a981 */ /* 0x000f28000c1e1500 */
[----:B------:R-:W4:Y:S04]  /*2a60*/  @!P2 LDG.E.U16 R156, desc[UR6][R42.64] ;  /* 0x000000062a9ca981 */ /* 0x000f28000c1e1500 */
[----:B--2---:R-:W-:Y:S04]  /*2a70*/  STS.U16 [R25+UR4], R58 ;  /* 0x0000003a19007988 */ /* 0x004fe80008000404 */
[----:B---3--:R-:W-:Y:S04]  /*2a80*/  STS.U16 [R25+UR4+0x200], R64 ;  /* 0x0002004019007988 */ /* 0x008fe80008000404 */
[----:B-----5:R-:W-:Y:S04]  /*2a90*/  STS.U16 [R25+UR4+0x400], R56 ;  /* 0x0004003819007988 */ /* 0x020fe80008000404 */
[----:B----4-:R-:W-:Y:S04]  /*2aa0*/  STS.U16 [R25+UR4+0x600], R50 ;  /* 0x0006003219007988 */ /* 0x010fe80008000404 */
[----:B------:R-:W-:Y:S04]  /*2ab0*/  STS.U16 [R25+UR4+0x800], R48 ;  /* 0x0008003019007988 */ /* 0x000fe80008000404 */
        /* <DEDUP_REMOVED lines=42> */
[----:B------:R-:W-:Y:S01]  /*2d60*/  STS.U16 [R69+UR4+0x1780], R156 ;  /* 0x0017809c45007988 */ /* 0x000fe20008000404 */
[----:B------:R-:W-:Y:S06]  /*2d70*/  BAR.SYNC.DEFER_BLOCKING 0x0 ;  /* 0x0000000000007b1d */ /* 0x000fec0000010000 */
[----:B------:R-:W-:Y:S04]  /*2d80*/  LDSM.16.MT88.4 R64, [R8] ;  /* 0x000000000840783b */ /* 0x000fe80000004200 */
[----:B------:R-:W0:Y:S04]  /*2d90*/  LDSM.16.M88.4 R36, [R6+UR4+0x1000] ;  /* 0x001000040624783b */ /* 0x000e280008000200 */
[----:B------:R-:W1:Y:S04]  /*2da0*/  LDSM.16.M88.4 R40, [R6+UR4+0x1400] ;  /* 0x001400040628783b */ /* 0x000e680008000200 */
[----:B------:R-:W2:Y:S04]  /*2db0*/  LDSM.16.MT88.4 R56, [R8+0x400] ;  /* 0x000400000838783b */ /* 0x000ea80000004200 */
[----:B------:R-:W-:Y:S04]  /*2dc0*/  LDSM.16.MT88.4 R48, [R8+0x800] ;  /* 0x000800000830783b */ /* 0x000fe80000004200 */
[----:B------:R-:W3:Y:S01]  /*2dd0*/  LDSM.16.M88.4 R44, [R20+UR4+0x1000] ;  /* 0x00100004142c783b */ /* 0x000ee20008000200 */
[C---:B0-----:R-:W-:Y:S06]  /*2de0*/  HMMA.16816.F32.BF16 R52, R64.reuse, R36, R52 ;  /* 0x000000244034723c */ /* 0x041fec0000041834 */
[----:B-1----:R-:W-:Y:S01]  /*2df0*/  HMMA.16816.F32.BF16 R60, R64, R40, R60 ;  /* 0x00000028403c723c */ /* 0x002fe2000004183c */
[----:B------:R-:W0:-:S15]  /*2e00*/  LDSM.16.M88.4 R64, [R20+UR4+0x1400] ;  /* 0x001400041440783b */ /* 0x000e1e0008000200 */
[----:B------:R-:W-:-:S02]  /*2e10*/  NOP ;  /* 0x0000000000007918 */ /* 0x000fc40000000000 */
[C---:B--2---:R-:W-:Y:S06]  /*2e20*/  HMMA.16816.F32.BF16 R52, R56.reuse, R38, R52 ;  /* 0x000000263834723c */ /* 0x044fec0000041834 */
[----:B------:R-:W-:Y:S01]  /*2e30*/  HMMA.16816.F32.BF16 R40, R56, R42, R60 ;  /* 0x0000002a3828723c */ /* 0x000fe2000004183c */
[----:B------:R-:W1:Y:S01]  /*2e40*/  LDSM.16.MT88.4 R60, [R8+0xc00] ;  /* 0x000c0000083c783b */ /* 0x000e620000004200 */
[----:B------:R-:W-:-:S15]  /*2e50*/  VIADD R18, R18, 0xffffffff ;  /* 0xffffffff12127836 */ /* 0x000fde0000000000 */
[----:B------:R-:W-:-:S01]  /*2e60*/  NOP ;  /* 0x0000000000007918 */ /* 0x000fc20000000000 */
[C---:B---3--:R-:W-:Y:S06]  /*2e70*/  HMMA.16816.F32.BF16 R52, R48.reuse, R44, R52 ;  /* 0x0000002c3034723c */ /* 0x048fec0000041834 */
[----:B0-----:R-:W-:Y:S01]  /*2e80*/  HMMA.16816.F32.BF16 R40, R48, R64, R40 ;  /* 0x000000403028723c */ /* 0x001fe20000041828 */
[----:B------:R-:W-:Y:S01]  /*2e90*/  ISETP.NE.U32.AND P0, PT, R18, RZ, PT ;  /* 0x000000ff1200720c */ /* 0x000fe20003f05070 */
[----:B------:R-:W-:Y:S01]  /*2ea0*/  UIADD3 UR5, UR5, -0x40, URZ ;  /* 0xffffffc005057890 */ /* 0x000fe2000fffe03f */
[----:B------:R-:W-:-:S04]  /*2eb0*/  IMAD.WIDE R102, R107, 0x2, R102 ;  /* 0x000000026b667825 */ /* 0x000fc800078e0266 */
[----:B------:R-:W-:-:S04]  /*2ec0*/  IMAD.WIDE R98, R107, 0x2, R98 ;  /* 0x000000026b627825 */ /* 0x000fc800078e0262 */
[----:B------:R-:W-:-:S07]  /*2ed0*/  IMAD.WIDE R100, R107, 0x2, R100 ;  /* 0x000000026b647825 */ /* 0x000fce00078e0264 */
[----:B-1----:R-:W-:Y:S01]  /*2ee0*/  HMMA.16816.F32.BF16 R52, R60, R46, R52 ;  /* 0x0000002e3c34723c */ /* 0x002fe20000041834 */
[----:B------:R-:W-:-:S05]  /*2ef0*/  IMAD.WIDE R96, R107, 0x2, R96 ;  /* 0x000000026b607825 */ /* 0x000fca00078e0260 */
[----:B------:R-:W-:Y:S01]  /*2f00*/  HMMA.16816.F32.BF16 R60, R60, R66, R40 ;  /* 0x000000423c3c723c */ /* 0x000fe20000041828 */
[----:B------:R-:W-:-:S06]  /*2f10*/  IMAD.WIDE R94, R107, 0x2, R94 ;  /* 0x000000026b5e7825 */ /* 0x000fcc00078e025e */
[----:B------:R-:W-:-:S04]  /*2f20*/  IMAD.WIDE R66, R107, 0x2, R78 ;  /* 0x000000026b427825 */ /* 0x000fc800078e024e */
        /* <DEDUP_REMOVED lines=11> */
[----:B------:R-:W-:Y:S01]  /*2fe0*/  IMAD.MOV.U32 R145, RZ, RZ, R67 ;  /* 0x000000ffff917224 */ /* 0x000fe200078e0043 */
[----:B------:R-:W-:Y:S06]  /*2ff0*/  @P0 BRA `(.L_x_1) ;  /* 0xffffffec00600947 */ /* 0x000fec000383ffff */
[----:B------:R-:W-:Y:S02]  /*3000*/  F2FP.BF16.F32.PACK_AB R55, R63, R55 ;  /* 0x000000373f37723e */ /* 0x000fe400000010ff */
[----:B------:R-:W-:Y:S02]  /*3010*/  F2FP.BF16.F32.PACK_AB R54, R62, R54 ;  /* 0x000000363e36723e */ /* 0x000fe400000010ff */
[----:B------:R-:W-:Y:S02]  /*3020*/  F2FP.BF16.F32.PACK_AB R53, R61, R53 ;  /* 0x000000353d35723e */ /* 0x000fe400000010ff */
[----:B------:R-:W-:-:S07]  /*3030*/  F2FP.BF16.F32.PACK_AB R52, R60, R52 ;  /* 0x000000343c34723e */ /* 0x000fce00000010ff */
.L_x_0:
[----:B------:R-:W-:Y:S01]  /*3040*/  BAR.SYNC.DEFER_BLOCKING 0x0 ;  /* 0x0000000000007b1d */ /* 0x000fe20000010000 */
[C---:B------:R-:W-:Y:S01]  /*3050*/  IMAD.SHL.U32 R6, R0.reuse, 0x10, RZ ;  /* 0x0000001000067824 */ /* 0x040fe200078e00ff */
[----:B------:R-:W-:Y:S01]  /*3060*/  LOP3.LUT R5, R5, 0x180, RZ, 0xc0, !PT ;  /* 0x0000018005057812 */ /* 0x000fe200078ec0ff */
[----:B------:R-:W-:Y:S01]  /*3070*/  IMAD.SHL.U32 R0, R0, 0x40, RZ ;  /* 0x0000004000007824 */ /* 0x000fe200078e00ff */
[----:B------:R-:W-:Y:S02]  /*3080*/  LOP3.LUT R15, R7, 0xe, R4, 0xfe, !PT ;  /* 0x0000000e070f7812 */ /* 0x000fe400078efe04 */
[----:B------:R-:W-:Y:S01]  /*3090*/  LOP3.LUT R6, R6, 0x70, RZ, 0xc0, !PT ;  /* 0x0000007006067812 */ /* 0x000fe200078ec0ff */
[----:B------:R-:W-:Y:S01]  /*30a0*/  ULDC.64 UR8, c[0x0][0x228] ;  /* 0x00008a0000087ab9 */ /* 0x000fe20000000a00 */
[----:B------:R-:W-:Y:S02]  /*30b0*/  LOP3.LUT R9, R0, 0x200, RZ, 0xc0, !PT ;  /* 0x0000020000097812 */ /* 0x000fe400078ec0ff */
[----:B------:R-:W-:Y:S01]  /*30c0*/  ISETP.GE.AND P0, PT, R2, UR8, PT ;  /* 0x0000000802007c0c */ /* 0x000fe2000bf06270 */
[----:B------:R-:W-:Y:S01]  /*30d0*/  ULDC UR8, c[0x0][0x248] ;  /* 0x0000920000087ab9 */ /* 0x000fe20000000800 */
[----:B------:R-:W-:Y:S01]  /*30e0*/  IADD3 R6, R9, UR4, R6 ;  /* 0x0000000409067c10 */ /* 0x000fe2000fffe006 */
[----:B------:R-:W-:Y:S01]  /*30f0*/  IMAD R14, R15, UR8, RZ ;  /* 0x000000080f0e7c24 */ /* 0x000fe2000f8e02ff */
[----:B------:R-:W-:-:S02]  /*3100*/  LOP3.LUT R0, R7, 0x2, R4, 0xfe, !PT ;  /* 0x0000000207007812 */ /* 0x000fc400078efe04 */
[----:B------:R-:W-:Y:S01]  /*3110*/  LOP3.LUT R21, R7, 0xc, R4, 0xfe, !PT ;  /* 0x0000000c07157812 */ /* 0x000fe200078efe04 */
[----:B------:R-:W-:Y:S01]  /*3120*/  IMAD.IADD R5, R5, 0x1, R6 ;  /* 0x0000000105057824 */ /* 0x000fe200078e0206 */
[----:B------:R-:W-:Y:S01]  /*3130*/  LEA R6, R3, UR4, 0x4 ;  /* 0x0000000403067c11 */ /* 0x000fe2000f8e20ff */
[----:B------:R-:W-:Y:S01]  /*3140*/  ULDC UR4, c[0x0][0x244] ;  /* 0x0000910000047ab9 */ /* 0x000fe20000000800 */
[----:B------:R-:W-:Y:S01]  /*3150*/  LOP3.LUT R3, R7, R4, RZ, 0xfc, !PT ;  /* 0x0000000407037212 */ /* 0x000fe200078efcff */
[----:B------:R-:W-:Y:S01]  /*3160*/  IMAD R2, R2, UR4, RZ ;  /* 0x0000000402027c24 */ /* 0x000fe2000f8e02ff */
[----:B------:R-:W-:Y:S01]  /*3170*/  ULDC.64 UR4, c[0x0][0x220] ;  /* 0x0000880000047ab9 */ /* 0x000fe20000000a00 */
[----:B------:R-:W-:Y:S01]  /*3180*/  ISETP.LT.AND P4, PT, R0, UR9, !P0 ;  /* 0x0000000900007c0c */ /* 0x000fe2000c781270 */
[----:B------:R0:W-:Y:S01]  /*3190*/  STSM.16.M88.4 [R5], R52 ;  /* 0x0000003405007844 */ /* 0x0001e20000000200 */
[----:B------:R-:W-:Y:S01]  /*31a0*/  BAR.SYNC.DEFER_BLOCKING 0x0 ;  /* 0x0000000000007b1d */ /* 0x000fe20000010000 */
[C---:B------:R-:W-:Y:S01]  /*31b0*/  LEA R12, P2, R2.reuse, UR4, 0x1 ;  /* 0x00000004020c7c11 */ /* 0x040fe2000f8408ff */
[----:B------:R-:W-:Y:S01]  /*31c0*/  IMAD R13, R21, UR8, RZ ;  /* 0x00000008150d7c24 */ /* 0x000fe2000f8e02ff */
[C---:B------:R-:W-:Y:S01]  /*31d0*/  ISETP.LT.AND P1, PT, R3.reuse, UR9, !P0 ;  /* 0x0000000903007c0c */ /* 0x040fe2000c721270 */
[----:B------:R-:W-:Y:S01]  /*31e0*/  IMAD R3, R3, UR8, RZ ;  /* 0x0000000803037c24 */ /* 0x000fe2000f8e02ff */
[----:B------:R-:W-:-:S02]  /*31f0*/  LEA.HI.X.SX32 R20, R2, UR5, 0x1, P2 ;  /* 0x0000000502147c11 */ /* 0x000fc400090f0eff */
[--C-:B------:R-:W-:Y:S02]  /*3200*/  LOP3.LUT R22, R7, 0xa, R4.reuse, 0xfe, !PT ;  /* 0x0000000a07167812 */ /* 0x100fe400078efe04 */
[----:B------:R-:W-:Y:S01]  /*3210*/  LEA R2, P2, R3, R12, 0x1 ;  /* 0x0000000c03027211 */ /* 0x000fe200078408ff */
[----:B0-----:R-:W-:Y:S01]  /*3220*/  IMAD R5, R0, UR8, RZ ;  /* 0x0000000800057c24 */ /* 0x001fe2000f8e02ff */
[----:B------:R-:W-:Y:S01]  /*3230*/  LOP3.LUT R0, R7, 0x8, R4, 0xfe, !PT ;  /* 0x0000000807007812 */ /* 0x000fe200078efe04 */
[----:B------:R-:W-:Y:S01]  /*3240*/  IMAD R11, R22, UR8, RZ ;  /* 0x00000008160b7c24 */ /* 0x000fe2000f8e02ff */
[----:B------:R-:W-:Y:S02]  /*3250*/  LEA.HI.X.SX32 R3, R3, R20, 0x1, P2 ;  /* 0x0000001403037211 */ /* 0x000fe400010f0eff */
[----:B------:R-:W-:-:S04]  /*3260*/  LEA R8, P3, R5, R12, 0x1 ;  /* 0x0000000c05087211 */ /* 0x000fc800078608ff */
[----:B------:R-:W-:Y:S02]  /*3270*/  LEA.HI.X.SX32 R9, R5, R20, 0x1, P3 ;  /* 0x0000001405097211 */ /* 0x000fe400018f0eff */
[C-C-:B------:R-:W-:Y:S01]  /*3280*/  LOP3.LUT R5, R7.reuse, 0x6, R4.reuse, 0xfe, !PT ;  /* 0x0000000607057812 */ /* 0x140fe200078efe04 */
[----:B------:R0:W1:Y:S01]  /*3290*/  LDS.128 R16, [R6] ;  /* 0x0000000006107984 */ /* 0x0000620000000c00 */
[----:B------:R-:W-:Y:S02]  /*32a0*/  LOP3.LUT R4, R7, 0x4, R4, 0xfe, !PT ;  /* 0x0000000407047812 */ /* 0x000fe400078efe04 */
[----:B------:R-:W-:Y:S01]  /*32b0*/  ISETP.LT.AND P3, PT, R0, UR9, !P0 ;  /* 0x0000000900007c0c */ /* 0x000fe2000c761270 */
[----:B------:R-:W-:Y:S01]  /*32c0*/  IMAD R10, R5, UR8, RZ ;  /* 0x00000008050a7c24 */ /* 0x000fe2000f8e02ff */
[C---:B------:R-:W-:Y:S01]  /*32d0*/  ISETP.LT.AND P5, PT, R4.reuse, UR9, !P0 ;  /* 0x0000000904007c0c */ /* 0x040fe2000c7a1270 */
[----:B------:R-:W-:Y:S02]  /*32e0*/  IMAD R7, R4, UR8, RZ ;  /* 0x0000000804077c24 */ /* 0x000fe4000f8e02ff */
[----:B------:R-:W-:-:S03]  /*32f0*/  IMAD R0, R0, UR8, RZ ;  /* 0x0000000800007c24 */ /* 0x000fc6000f8e02ff */
[-C--:B------:R-:W-:Y:S02]  /*3300*/  LEA R4, P6, R7, R12.reuse, 0x1 ;  /* 0x0000000c07047211 */ /* 0x080fe400078c08ff */
[----:B0-----:R-:W-:Y:S01]  /*3310*/  LEA R6, P2, R0, R12, 0x1 ;  /* 0x0000000c00067211 */ /* 0x001fe200078408ff */
[----:B-1----:R0:W-:Y:S04]  /*3320*/  @P1 STG.E.U16 desc[UR6][R2.64], R16 ;  /* 0x0000001002001986 */ /* 0x0021e8000c101506 */
[----:B------:R1:W-:Y:S01]  /*3330*/  @P4 STG.E.U16 desc[UR6][R8.64], R17 ;  /* 0x0000001108004986 */ /* 0x0003e2000c101506 */
[----:B------:R-:W-:Y:S02]  /*3340*/  ISETP.LT.AND P4, PT, R5, UR9, !P0 ;  /* 0x0000000905007c0c */ /* 0x000fe4000c781270 */
[----:B------:R-:W-:-:S02]  /*3350*/  LEA.HI.X.SX32 R5, R7, R20, 0x1, P6 ;  /* 0x0000001407057211 */ /* 0x000fc400030f0eff */
[----:B------:R-:W-:Y:S02]  /*3360*/  LEA.HI.X.SX32 R7, R0, R20, 0x1, P2 ;  /* 0x0000001400077211 */ /* 0x000fe400010f0eff */
[----:B------:R-:W-:Y:S01]  /*3370*/  ISETP.LT.AND P2, PT, R22, UR9, !P0 ;  /* 0x0000000916007c0c */ /* 0x000fe2000c741270 */
[----:B------:R2:W-:Y:S01]  /*3380*/  @P5 STG.E.U16 desc[UR6][R4.64], R18 ;  /* 0x0000001204005986 */ /* 0x0005e2000c101506 */
[-C--:B0-----:R-:W-:Y:S02]  /*3390*/  LEA R2, P1, R10, R12.reuse, 0x1 ;  /* 0x0000000c0a027211 */ /* 0x081fe400078208ff */
[----:B------:R-:W-:Y:S02]  /*33a0*/  PRMT R16, R16, 0x7632, R16 ;  /* 0x0000763210107816 */ /* 0x000fe40000000010 */
[----:B-1----:R-:W-:Y:S02]  /*33b0*/  LEA R8, P6, R11, R12, 0x1 ;  /* 0x0000000c0b087211 */ /* 0x002fe400078c08ff */
[----:B------:R-:W-:-:S02]  /*33c0*/  LEA.HI.X.SX32 R3, R10, R20, 0x1, P1 ;  /* 0x000000140a037211 */ /* 0x000fc400008f0eff */
[----:B------:R-:W-:Y:S02]  /*33d0*/  LEA R10, P1, R13, R12, 0x1 ;  /* 0x0000000c0d0a7211 */ /* 0x000fe400078208ff */
[-C--:B------:R-:W-:Y:S01]  /*33e0*/  LEA.HI.X.SX32 R9, R11, R20.reuse, 0x1, P6 ;  /* 0x000000140b097211 */ /* 0x080fe200030f0eff */
[----:B------:R0:W-:Y:S01]  /*33f0*/  @P4 STG.E.U16 desc[UR6][R2.64], R19 ;  /* 0x0000001302004986 */ /* 0x0001e2000c101506 */
[----:B------:R-:W-:Y:S02]  /*3400*/  LEA.HI.X.SX32 R11, R13, R20, 0x1, P1 ;  /* 0x000000140d0b7211 */ /* 0x000fe400008f0eff */
[----:B------:R-:W-:Y:S01]  /*3410*/  ISETP.LT.AND P1, PT, R21, UR9, !P0 ;  /* 0x0000000915007c0c */ /* 0x000fe2000c721270 */
[----:B------:R0:W-:Y:S01]  /*3420*/  @P3 STG.E.U16 desc[UR6][R6.64], R16 ;  /* 0x0000001006003986 */ /* 0x0001e2000c101506 */
[----:B------:R-:W-:Y:S02]  /*3430*/  ISETP.LT.AND P0, PT, R15, UR9, !P0 ;  /* 0x000000090f007c0c */ /* 0x000fe4000c701270 */
[----:B------:R-:W-:-:S02]  /*3440*/  PRMT R17, R17, 0x7632, R17 ;  /* 0x0000763211117816 */ /* 0x000fc40000000011 */
[----:B--2---:R-:W-:Y:S02]  /*3450*/  PRMT R5, R18, 0x7632, R5 ;  /* 0x0000763212057816 */ /* 0x004fe40000000005 */
[C---:B------:R-:W-:Y:S01]  /*3460*/  LEA R12, P6, R14.reuse, R12, 0x1 ;  /* 0x0000000c0e0c7211 */ /* 0x040fe200078c08ff */
[----:B------:R0:W-:Y:S03]  /*3470*/  @P2 STG.E.U16 desc[UR6][R8.64], R17 ;  /* 0x0000001108002986 */ /* 0x0001e6000c101506 */
[----:B------:R-:W-:Y:S01]  /*3480*/  LEA.HI.X.SX32 R13, R14, R20, 0x1, P6 ;  /* 0x000000140e0d7211 */ /* 0x000fe200030f0eff */
[----:B------:R0:W-:Y:S02]  /*3490*/  @P1 STG.E.U16 desc[UR6][R10.64], R5 ;  /* 0x000000050a001986 */ /* 0x0001e4000c101506 */
[----:B------:R-:W-:Y:S06]  /*34a0*/  @!P0 EXIT ;  /* 0x000000000000894d */ /* 0x000fec0003800000 */
[----:B0-----:R-:W-:-:S05]  /*34b0*/  PRMT R6, R19, 0x7632, R6 ;  /* 0x0000763213067816 */ /* 0x001fca0000000006 */
[----:B------:R-:W-:Y:S01]  /*34c0*/  STG.E.U16 desc[UR6][R12.64], R6 ;  /* 0x000000060c007986 */ /* 0x000fe2000c101506 */
[----:B------:R-:W-:Y:S05]  /*34d0*/  EXIT ;  /* 0x000000000000794d */ /* 0x000fea0003800000 */
.L_x_2:
[----:B------:R-:W-:-:S00]  /*34e0*/  BRA `(.L_x_2) ;  /* 0xfffffffc00fc7947 */ /* 0x000fc0000383ffff */
[----:B------:R-:W-:-:S00]  /*34f0*/  NOP ;  /* 0x0000000000007918 */ /* 0x000fc00000000000 */
        /* <DEDUP_REMOVED lines=8> */
.L_x_3:


//--------------------- .nv.shared.matmul_kernel  --------------------------
	.section	.nv.shared.matmul_kernel,"aw",@nobits
	.sectionflags	@""
	.align	16
	.zero		1024


//--------------------- .nv.shared.reserved.0     --------------------------
	.section	.nv.shared.reserved.0,"aw",@nobits
	.weak		__nv_reservedSMEM_offset_0_alias
	.size		__nv_reservedSMEM_offset_0_alias, 0, 0
	.other		__nv_reservedSMEM_offset_0_alias,@"STO_CUDA_RESERVED_SHARED STV_DEFAULT"
__nv_reservedSMEM_offset_0_alias:
	.zero		0


//--------------------- .nv.constant0.matmul_kernel --------------------------
	.section	.nv.constant0.matmul_kernel,"a",@progbits
	.sectionflags	@""
	.align	4
.nv.constant0.matmul_kernel:
	.zero		608


//--------------------- SYMBOLS --------------------------

	.type		.nv.reservedSmem.offset0,@object
	.size		.nv.reservedSmem.offset0,0x4
